// auto-generated by cutlass_sweep.gemm — config: {"arch": "sm_90", "cluster_m": 2, "cluster_n": 4, "dtype": "int8", "dtype_b": "int8", "layout": "nt", "stages": 0, "tile_k": 32, "tile_m": 256, "tile_n": 256}
#include "cutlass/cutlass.h"
#include "cutlass/gemm/collective/collective_builder.hpp"
#include "cutlass/gemm/device/gemm_universal_adapter.h"
#include "cutlass/gemm/kernel/gemm_universal.hpp"
#include "cutlass/epilogue/collective/collective_builder.hpp"

using ElemA = int8_t;
using ElemB = int8_t;
using ElemCD = int8_t;
using Acc  = int32_t;
using TileShape    = cute::Shape<cute::_256, cute::_256, cute::_32>;
using ClusterShape = cute::Shape<cute::_2, cute::_4, cute::_1>;

using CollectiveEpilogue = typename cutlass::epilogue::collective::CollectiveBuilder<
    cutlass::arch::Sm90, cutlass::arch::OpClassTensorOp,
    TileShape, ClusterShape,
    cutlass::epilogue::collective::EpilogueTileAuto,
    Acc, Acc,
    ElemCD, cutlass::layout::RowMajor, 128 / cutlass::sizeof_bits<ElemCD>::value,
    ElemCD, cutlass::layout::RowMajor, 128 / cutlass::sizeof_bits<ElemCD>::value,
    cutlass::epilogue::collective::EpilogueScheduleAuto
  >::CollectiveOp;

using CollectiveMainloop = typename cutlass::gemm::collective::CollectiveBuilder<
    cutlass::arch::Sm90, cutlass::arch::OpClassTensorOp,
    ElemA, cutlass::layout::RowMajor, 128 / cutlass::sizeof_bits<ElemA>::value,
    ElemB, cutlass::layout::ColumnMajor, 128 / cutlass::sizeof_bits<ElemB>::value,
    Acc,
    TileShape, ClusterShape,
    cutlass::gemm::collective::StageCountAutoCarveout<static_cast<int>(sizeof(typename CollectiveEpilogue::SharedStorage))>,
    cutlass::gemm::collective::KernelScheduleAuto
  >::CollectiveOp;

using GemmKernel = cutlass::gemm::kernel::GemmUniversal<
    cute::Shape<int,int,int,int>,
    CollectiveMainloop,
    CollectiveEpilogue
>;
using Gemm = cutlass::gemm::device::GemmUniversalAdapter<GemmKernel>;

// Force the device kernel symbol into the cubin without needing a host main.
auto* _anchor = &cutlass::device_kernel<GemmKernel>;


// ===== COMPILED SASS (sm_90a) =====

	.target	sm_90a

	.elftype	@"ET_EXEC"


//--------------------- .note.nv.tkinfo           --------------------------
	.section	.note.nv.tkinfo,"",@"SHT_NOTE"
	.sectionflags	@"SHF_NOTE_NV_TKINFO"
	.tkinfo
        /*0018*/ 	.word	0x00000002
        /*0030*/ 	.string	""
        /*0030*/ 	.string	"ptxas"
        /*0030*/ 	.string	"Cuda compilation tools, release 13.0, V13.0.88"
        /*0030*/ 	.string	"Build cuda_13.0.r13.0/compiler.36424714_0"
        /*0030*/ 	.string	"-arch sm_90a -m 64 "



//--------------------- .note.nv.cuinfo           --------------------------
	.section	.note.nv.cuinfo,"",@"SHT_NOTE"
	.sectionflags	@"SHF_NOTE_NV_CUINFO"
        /*0018*/ 	.short	0x0002
        /*001a*/ 	.short	0x005a
        /*001c*/ 	.short	0x0082
	.zero		2


//--------------------- .nv.info                  --------------------------
	.section	.nv.info,"",@"SHT_CUDA_INFO"
	.align	4


	//----- nvinfo : EIATTR_REGCOUNT
	.align		4
        /*0000*/ 	.byte	0x04, 0x2f
        /*0002*/ 	.short	(.L_15 - .L_14)
	.align		4
.L_14:
        /*0004*/ 	.word	index@(_ZN7cutlass13device_kernelINS_4gemm6kernel13GemmUniversalIN4cute5tupleIJiiiiEEENS1_10collective13CollectiveMmaINS1_34MainloopSm90TmaGmmaWarpSpecializedILi14ENS5_IJNS4_1CILi2EEENSA_ILi4EEENSA_ILi1EEEEEENS1_35KernelTmaWarpSpecializedCooperativeEEENS5_IJNSA_ILi256EEESH_NSA_ILi32EEEEEEaNS5_IJlSD_lEEEaSK_NS4_8TiledMMAINS4_8MMA_AtomIJNS4_4SM904GMMA27MMA_64x256x32_S32S8S8_SS_TNEEEENS4_6LayoutINS5_IJSB_SD_SD_EEENS5_IJSD_NSA_ILi0EEEST_EEEEENS5_IJNS4_10UnderscoreESW_SW_EEEEENS4_23SM90_TMA_LOAD_MULTICASTENS4_14ComposedLayoutINS4_7SwizzleILi1ELi4ELi3EEENS4_18smem_ptr_flag_bitsILi8EEENSR_INS5_IJNSA_ILi8EEESI_EEENS5_IJSI_SD_EEEEEEEvNS4_8identityESZ_S19_vS1A_EENS_8epilogue10collective6detail29Sm90TmaWarpSpecializedAdapterINS1D_15DefaultEpilogueIaSK_SK_NS1C_6thread17LinearCombinationIaLi1EiiLNS1H_9ScaleType4KindE0ELNS_15FloatRoundStyleE2EaEENS1_15EpilogueDefaultEEEEEvvEEEEvNT_6ParamsE)
        /*0008*/ 	.word	0x000000a8


	//----- nvinfo : EIATTR_FRAME_SIZE
	.align		4
.L_15:
        /*000c*/ 	.byte	0x04, 0x11
        /*000e*/ 	.short	(.L_17 - .L_16)
	.align		4
.L_16:
        /*0010*/ 	.word	index@(_ZN7cutlass13device_kernelINS_4gemm6kernel13GemmUniversalIN4cute5tupleIJiiiiEEENS1_10collective13CollectiveMmaINS1_34MainloopSm90TmaGmmaWarpSpecializedILi14ENS5_IJNS4_1CILi2EEENSA_ILi4EEENSA_ILi1EEEEEENS1_35KernelTmaWarpSpecializedCooperativeEEENS5_IJNSA_ILi256EEESH_NSA_ILi32EEEEEEaNS5_IJlSD_lEEEaSK_NS4_8TiledMMAINS4_8MMA_AtomIJNS4_4SM904GMMA27MMA_64x256x32_S32S8S8_SS_TNEEEENS4_6LayoutINS5_IJSB_SD_SD_EEENS5_IJSD_NSA_ILi0EEEST_EEEEENS5_IJNS4_10UnderscoreESW_SW_EEEEENS4_23SM90_TMA_LOAD_MULTICASTENS4_14ComposedLayoutINS4_7SwizzleILi1ELi4ELi3EEENS4_18smem_ptr_flag_bitsILi8EEENSR_INS5_IJNSA_ILi8EEESI_EEENS5_IJSI_SD_EEEEEEEvNS4_8identityESZ_S19_vS1A_EENS_8epilogue10collective6detail29Sm90TmaWarpSpecializedAdapterINS1D_15DefaultEpilogueIaSK_SK_NS1C_6thread17LinearCombinationIaLi1EiiLNS1H_9ScaleType4KindE0ELNS_15FloatRoundStyleE2EaEENS1_15EpilogueDefaultEEEEEvvEEEEvNT_6ParamsE)
        /*0014*/ 	.word	0x000002c0


	//----- nvinfo : EIATTR_MIN_STACK_SIZE
	.align		4
.L_17:
        /*0018*/ 	.byte	0x04, 0x12
        /*001a*/ 	.short	(.L_19 - .L_18)
	.align		4
.L_18:
        /*001c*/ 	.word	index@(_ZN7cutlass13device_kernelINS_4gemm6kernel13GemmUniversalIN4cute5tupleIJiiiiEEENS1_10collective13CollectiveMmaINS1_34MainloopSm90TmaGmmaWarpSpecializedILi14ENS5_IJNS4_1CILi2EEENSA_ILi4EEENSA_ILi1EEEEEENS1_35KernelTmaWarpSpecializedCooperativeEEENS5_IJNSA_ILi256EEESH_NSA_ILi32EEEEEEaNS5_IJlSD_lEEEaSK_NS4_8TiledMMAINS4_8MMA_AtomIJNS4_4SM904GMMA27MMA_64x256x32_S32S8S8_SS_TNEEEENS4_6LayoutINS5_IJSB_SD_SD_EEENS5_IJSD_NSA_ILi0EEEST_EEEEENS5_IJNS4_10UnderscoreESW_SW_EEEEENS4_23SM90_TMA_LOAD_MULTICASTENS4_14ComposedLayoutINS4_7SwizzleILi1ELi4ELi3EEENS4_18smem_ptr_flag_bitsILi8EEENSR_INS5_IJNSA_ILi8EEESI_EEENS5_IJSI_SD_EEEEEEEvNS4_8identityESZ_S19_vS1A_EENS_8epilogue10collective6detail29Sm90TmaWarpSpecializedAdapterINS1D_15DefaultEpilogueIaSK_SK_NS1C_6thread17LinearCombinationIaLi1EiiLNS1H_9ScaleType4KindE0ELNS_15FloatRoundStyleE2EaEENS1_15EpilogueDefaultEEEEEvvEEEEvNT_6ParamsE)
        /*0020*/ 	.word	0x000002c0
.L_19:


//--------------------- .nv.compat                --------------------------
	.section	.nv.compat,"",@"SHT_CUDA_COMPAT_INFO"
	.align	4
        /*0000*/ 	.byte	0x02, 0x09, 0x01, 0x00, 0x02, 0x02, 0x04, 0x00, 0x02, 0x05, 0x05, 0x00, 0x03, 0x07, 0x01, 0x01
        /*0010*/ 	.byte	0x02, 0x03, 0x01, 0x00, 0x02, 0x06, 0x01, 0x00, 0x04, 0x0b, 0x08, 0x00, 0x00, 0x00, 0x00, 0x00
        /*0020*/ 	.byte	0x00, 0x00, 0x00, 0x00


//--------------------- .nv.info._ZN7cutlass13device_kernelINS_4gemm6kernel13GemmUniversalIN4cute5tupleIJiiiiEEENS1_10collective13CollectiveMmaINS1_34MainloopSm90TmaGmmaWarpSpecializedILi14ENS5_IJNS4_1CILi2EEENSA_ILi4EEENSA_ILi1EEEEEENS1_35KernelTmaWarpSpecializedCooperativeEEENS5_IJNSA_ILi256EEESH_NSA_ILi32EEEEEEaNS5_IJlSD_lEEEaSK_NS4_8TiledMMAINS4_8MMA_AtomIJNS4_4SM904GMMA27MMA_64x256x32_S32S8S8_SS_TNEEEENS4_6LayoutINS5_IJSB_SD_SD_EEENS5_IJSD_NSA_ILi0EEEST_EEEEENS5_IJNS4_10UnderscoreESW_SW_EEEEENS4_23SM90_TMA_LOAD_MULTICASTENS4_14ComposedLayoutINS4_7SwizzleILi1ELi4ELi3EEENS4_18smem_ptr_flag_bitsILi8EEENSR_INS5_IJNSA_ILi8EEESI_EEENS5_IJSI_SD_EEEEEEEvNS4_8identityESZ_S19_vS1A_EENS_8epilogue10collective6detail29Sm90TmaWarpSpecializedAdapterINS1D_15DefaultEpilogueIaSK_SK_NS1C_6thread17LinearCombinationIaLi1EiiLNS1H_9ScaleType4KindE0ELNS_15FloatRoundStyleE2EaEENS1_15EpilogueDefaultEEEEEvvEEEEvNT_6ParamsE --------------------------
	.section	.nv.info._ZN7cutlass13device_kernelINS_4gemm6kernel13GemmUniversalIN4cute5tupleIJiiiiEEENS1_10collective13CollectiveMmaINS1_34MainloopSm90TmaGmmaWarpSpecializedILi14ENS5_IJNS4_1CILi2EEENSA_ILi4EEENSA_ILi1EEEEEENS1_35KernelTmaWarpSpecializedCooperativeEEENS5_IJNSA_ILi256EEESH_NSA_ILi32EEEEEEaNS5_IJlSD_lEEEaSK_NS4_8TiledMMAINS4_8MMA_AtomIJNS4_4SM904GMMA27MMA_64x256x32_S32S8S8_SS_TNEEEENS4_6LayoutINS5_IJSB_SD_SD_EEENS5_IJSD_NSA_ILi0EEEST_EEEEENS5_IJNS4_10UnderscoreESW_SW_EEEEENS4_23SM90_TMA_LOAD_MULTICASTENS4_14ComposedLayoutINS4_7SwizzleILi1ELi4ELi3EEENS4_18smem_ptr_flag_bitsILi8EEENSR_INS5_IJNSA_ILi8EEESI_EEENS5_IJSI_SD_EEEEEEEvNS4_8identityESZ_S19_vS1A_EENS_8epilogue10collective6detail29Sm90TmaWarpSpecializedAdapterINS1D_15DefaultEpilogueIaSK_SK_NS1C_6thread17LinearCombinationIaLi1EiiLNS1H_9ScaleType4KindE0ELNS_15FloatRoundStyleE2EaEENS1_15EpilogueDefaultEEEEEvvEEEEvNT_6ParamsE,"",@"SHT_CUDA_INFO"
	.sectionflags	@""
	.align	4


	//----- nvinfo : EIATTR_CUDA_API_VERSION
	.align		4
        /*0000*/ 	.byte	0x04, 0x37
        /*0002*/ 	.short	(.L_21 - .L_20)
.L_20:
        /*0004*/ 	.word	0x00000082


	//----- nvinfo : EIATTR_KPARAM_INFO
	.align		4
.L_21:
        /*0008*/ 	.byte	0x04, 0x17
        /*000a*/ 	.short	(.L_23 - .L_22)
.L_22:
        /*000c*/ 	.word	0x00000000
        /*0010*/ 	.short	0x0000
        /*0012*/ 	.short	0x0070
        /*0014*/ 	.byte	0x00, 0xf0, 0x01, 0x10


	//----- nvinfo : EIATTR_SPARSE_MMA_MASK
	.align		4
.L_23:
        /*0018*/ 	.byte	0x03, 0x50
        /*001a*/ 	.short	0x0000


	//----- nvinfo : EIATTR_MAXREG_COUNT
	.align		4
        /*001c*/ 	.byte	0x03, 0x1b
        /*001e*/ 	.short	0x00a8


	//----- nvinfo : EIATTR_NUM_BARRIERS
	.align		4
        /*0020*/ 	.byte	0x02, 0x4c
        /*0022*/ 	.byte	0x01
	.zero		1


	//----- nvinfo : EIATTR_EXTERNS
	.align		4
        /*0024*/ 	.byte	0x04, 0x0f
        /*0026*/ 	.short	(.L_25 - .L_24)


	//   ....[0]....
	.align		4
.L_24:
        /*0028*/ 	.word	index@(__assertfail)


	//----- nvinfo : EIATTR_ANNOTATIONS
	.align		4
.L_25:
        /*002c*/ 	.byte	0x04, 0x55
        /*002e*/ 	.short	(.L_27 - .L_26)


	//   ....[0]....
.L_26:
        /*0030*/ 	.word	0x00000001
        /*0034*/ 	.byte	0x60, 0x0b, 0x00, 0x00, 0x01, 0x00, 0x00, 0x00, 0x80, 0x0b, 0x00, 0x00, 0x01, 0x00, 0x00, 0x00
        /* <DEDUP_REMOVED lines=251> */
        /*0ff4*/ 	.byte	0x90, 0x1b, 0x01, 0x00, 0x01, 0x00, 0x00, 0x00, 0xb0, 0x1b, 0x01, 0x00


	//----- nvinfo : EIATTR_MERCURY_ISA_VERSION
	.align		4
.L_27:
        /*1000*/ 	.byte	0x03, 0x5f
        /*1002*/ 	.short	0x0101


	//----- nvinfo : EIATTR_INT_WARP_WIDE_INSTR_OFFSETS
	.align		4
        /*1004*/ 	.byte	0x04, 0x31
        /*1006*/ 	.short	(.L_29 - .L_28)


	//   ....[0]....
.L_28:
        /*1008*/ 	.word	0x000006f0


	//   ....[1]....
        /*100c*/ 	.word	0x00000700


	//   ....[2]....
        /*1010*/ 	.word	0x00000880


	//----- nvinfo : EIATTR_COOP_GROUP_MASK_REGIDS
	.align		4
.L_29:
        /*1014*/ 	.byte	0x04, 0x29
        /*1016*/ 	.short	(.L_31 - .L_30)


	//   ....[0]....
.L_30:
        /*1018*/ 	.word	0xffffffff


	//   ....[1]....
        /*101c*/ 	.word	0xffffffff


	//   ....[2]....
        /*1020*/ 	.word	0xffffffff


	//   ....[3]....
        /*1024*/ 	.word	0xffffffff


	//   ....[4]....
        /*1028*/ 	.word	0xffffffff


	//   ....[5]....
        /*102c*/ 	.word	0xffffffff


	//----- nvinfo : EIATTR_COOP_GROUP_INSTR_OFFSETS
	.align		4
.L_31:
        /*1030*/ 	.byte	0x04, 0x28
        /*1032*/ 	.short	(.L_33 - .L_32)


	//   ....[0]....
.L_32:
        /*1034*/ 	.word	0x00000070


	//   ....[1]....
        /*1038*/ 	.word	0x00000080


	//   ....[2]....
        /*103c*/ 	.word	0x000001a0


	//   ....[3]....
        /*1040*/ 	.word	0x00000540


	//   ....[4]....
        /*1044*/ 	.word	0x000009b0


	//   ....[5]....
        /*1048*/ 	.word	0x00001580


	//----- nvinfo : EIATTR_REG_RECONFIG
	.align		4
.L_33:
        /*104c*/ 	.byte	0x01, 0x54
	.zero		2


	//----- nvinfo : EIATTR_SYSCALL_OFFSETS
	.align		4
        /*1050*/ 	.byte	0x04, 0x46
        /*1052*/ 	.short	(.L_35 - .L_34)


	//   ....[0]....
.L_34:
        /*1054*/ 	.word	0x00001740


	//----- nvinfo : EIATTR_MBARRIER_INSTR_OFFSETS
	.align		4
.L_35:
        /*1058*/ 	.byte	0x04, 0x39
        /*105a*/ 	.short	(.L_37 - .L_36)


	//   ....[0]....
.L_36:
        /*105c*/ 	.word	0x00000340
        /*1060*/ 	.word	0x000000ff
        /*1064*/ 	.word	0x00000000
        /*1068*/ 	.short	0x0100
        /*106a*/ 	.byte	0x08
	.zero		1


	//   ....[1]....
        /*106c*/ 	.word	0x00000350
        /*1070*/ 	.word	0x000000ff
        /*1074*/ 	.word	0x00000070
        /*1078*/ 	.short	0x0100
        /*107a*/ 	.byte	0x08
	.zero		1


	//   ....[2]....
        /*107c*/ 	.word	0x00000360
        /*1080*/ 	.word	0x000000ff
        /*1084*/ 	.word	0x00000008
        /*1088*/ 	.short	0x0100
        /*108a*/ 	.byte	0x08
	.zero		1


	//   ....[3]....
        /*108c*/ 	.word	0x00000370
        /*1090*/ 	.word	0x000000ff
        /*1094*/ 	.word	0x00000078
        /*1098*/ 	.short	0x0100
        /*109a*/ 	.byte	0x08
	.zero		1


	//   ....[4]....
        /*109c*/ 	.word	0x00000380
        /*10a0*/ 	.word	0x000000ff
        /*10a4*/ 	.word	0x00000010
        /*10a8*/ 	.short	0x0100
        /*10aa*/ 	.byte	0x08
	.zero		1


	//   ....[5]....
        /*10ac*/ 	.word	0x00000390
        /*10b0*/ 	.word	0x000000ff
        /*10b4*/ 	.word	0x00000080
        /*10b8*/ 	.short	0x0100
        /*10ba*/ 	.byte	0x08
	.zero		1


	//   ....[6]....
        /*10bc*/ 	.word	0x000003a0
        /*10c0*/ 	.word	0x000000ff
        /*10c4*/ 	.word	0x00000018
        /*10c8*/ 	.short	0x0100
        /*10ca*/ 	.byte	0x08
	.zero		1


	//   ....[7]....
        /*10cc*/ 	.word	0x000003b0
        /*10d0*/ 	.word	0x000000ff
        /*10d4*/ 	.word	0x00000088
        /*10d8*/ 	.short	0x0100
        /*10da*/ 	.byte	0x08
	.zero		1


	//   ....[8]....
        /*10dc*/ 	.word	0x000003c0
        /*10e0*/ 	.word	0x000000ff
        /*10e4*/ 	.word	0x00000020
        /*10e8*/ 	.short	0x0100
        /*10ea*/ 	.byte	0x08
	.zero		1


	//   ....[9]....
        /*10ec*/ 	.word	0x000003d0
        /*10f0*/ 	.word	0x000000ff
        /*10f4*/ 	.word	0x00000090
        /*10f8*/ 	.short	0x0100
        /*10fa*/ 	.byte	0x08
	.zero		1


	//   ....[10]....
        /*10fc*/ 	.word	0x000003e0
        /*1100*/ 	.word	0x000000ff
        /*1104*/ 	.word	0x00000028
        /*1108*/ 	.short	0x0100
        /*110a*/ 	.byte	0x08
	.zero		1


	//   ....[11]....
        /*110c*/ 	.word	0x000003f0
        /*1110*/ 	.word	0x000000ff
        /*1114*/ 	.word	0x00000098
        /*1118*/ 	.short	0x0100
        /*111a*/ 	.byte	0x08
	.zero		1


	//   ....[12]....
        /*111c*/ 	.word	0x00000400
        /*1120*/ 	.word	0x000000ff
        /*1124*/ 	.word	0x00000030
        /*1128*/ 	.short	0x0100
        /*112a*/ 	.byte	0x08
	.zero		1


	//   ....[13]....
        /*112c*/ 	.word	0x00000410
        /*1130*/ 	.word	0x000000ff
        /*1134*/ 	.word	0x000000a0
        /*1138*/ 	.short	0x0100
        /*113a*/ 	.byte	0x08
	.zero		1


	//   ....[14]....
        /*113c*/ 	.word	0x00000420
        /*1140*/ 	.word	0x000000ff
        /*1144*/ 	.word	0x00000038
        /*1148*/ 	.short	0x0100
        /*114a*/ 	.byte	0x08
	.zero		1


	//   ....[15]....
        /*114c*/ 	.word	0x00000430
        /*1150*/ 	.word	0x000000ff
        /*1154*/ 	.word	0x000000a8
        /*1158*/ 	.short	0x0100
        /*115a*/ 	.byte	0x08
	.zero		1


	//   ....[16]....
        /*115c*/ 	.word	0x00000440
        /*1160*/ 	.word	0x000000ff
        /*1164*/ 	.word	0x00000040
        /*1168*/ 	.short	0x0100
        /*116a*/ 	.byte	0x08
	.zero		1


	//   ....[17]....
        /*116c*/ 	.word	0x00000450
        /*1170*/ 	.word	0x000000ff
        /*1174*/ 	.word	0x000000b0
        /*1178*/ 	.short	0x0100
        /*117a*/ 	.byte	0x08
	.zero		1


	//   ....[18]....
        /*117c*/ 	.word	0x00000460
        /*1180*/ 	.word	0x000000ff
        /*1184*/ 	.word	0x00000048
        /*1188*/ 	.short	0x0100
        /*118a*/ 	.byte	0x08
	.zero		1


	//   ....[19]....
        /*118c*/ 	.word	0x00000470
        /*1190*/ 	.word	0x000000ff
        /*1194*/ 	.word	0x000000b8
        /*1198*/ 	.short	0x0100
        /*119a*/ 	.byte	0x08
	.zero		1


	//   ....[20]....
        /*119c*/ 	.word	0x00000480
        /*11a0*/ 	.word	0x000000ff
        /*11a4*/ 	.word	0x00000050
        /*11a8*/ 	.short	0x0100
        /*11aa*/ 	.byte	0x08
	.zero		1


	//   ....[21]....
        /*11ac*/ 	.word	0x00000490
        /*11b0*/ 	.word	0x000000ff
        /*11b4*/ 	.word	0x000000c0
        /*11b8*/ 	.short	0x0100
        /*11ba*/ 	.byte	0x08
	.zero		1


	//   ....[22]....
        /*11bc*/ 	.word	0x000004a0
        /*11c0*/ 	.word	0x000000ff
        /*11c4*/ 	.word	0x00000058
        /*11c8*/ 	.short	0x0100
        /*11ca*/ 	.byte	0x08
	.zero		1


	//   ....[23]....
        /*11cc*/ 	.word	0x000004b0
        /*11d0*/ 	.word	0x000000ff
        /*11d4*/ 	.word	0x000000c8
        /*11d8*/ 	.short	0x0100
        /*11da*/ 	.byte	0x08
	.zero		1


	//   ....[24]....
        /*11dc*/ 	.word	0x000004c0
        /*11e0*/ 	.word	0x000000ff
        /*11e4*/ 	.word	0x00000060
        /*11e8*/ 	.short	0x0100
        /*11ea*/ 	.byte	0x08
	.zero		1


	//   ....[25]....
        /*11ec*/ 	.word	0x000004d0
        /*11f0*/ 	.word	0x000000ff
        /*11f4*/ 	.word	0x000000d0
        /*11f8*/ 	.short	0x0100
        /*11fa*/ 	.byte	0x08
	.zero		1


	//   ....[26]....
        /*11fc*/ 	.word	0x000004e0
        /*1200*/ 	.word	0x000000ff
        /*1204*/ 	.word	0x00000068
        /*1208*/ 	.short	0x0100
        /*120a*/ 	.byte	0x08
	.zero		1


	//   ....[27]....
        /*120c*/ 	.word	0x000004f0
        /*1210*/ 	.word	0x000000ff
        /*1214*/ 	.word	0x000000d8
        /*1218*/ 	.short	0x0100
        /*121a*/ 	.byte	0x08
	.zero		1


	//   ....[28]....
        /*121c*/ 	.word	0x000008e0
        /*1220*/ 	.word	0x000000ff
        /*1224*/ 	.word	0x000000f0
        /*1228*/ 	.short	0x0100
        /*122a*/ 	.byte	0x06
	.zero		1


	//   ....[29]....
        /*122c*/ 	.word	0x00000910
        /*1230*/ 	.word	0x000000ff
        /*1234*/ 	.word	0x000000f8
        /*1238*/ 	.short	0x0100
        /*123a*/ 	.byte	0x06
	.zero		1


	//   ....[30]....
        /*123c*/ 	.word	0x00001820
        /*1240*/ 	.word	0x00000003
        /*1244*/ 	.word	0x00000000
        /*1248*/ 	.short	0x010a
        /*124a*/ 	.byte	0x3f
	.zero		1


	//   ....[31]....
        /*124c*/ 	.word	0x00001860
        /*1250*/ 	.word	0x00000003
        /*1254*/ 	.word	0x00000000
        /*1258*/ 	.short	0x010a
        /*125a*/ 	.byte	0x3f
	.zero		1


	//   ....[32]....
        /*125c*/ 	.word	0x00001f00
        /*1260*/ 	.word	0x00000005
        /*1264*/ 	.word	0x00000000
        /*1268*/ 	.short	0x010a
        /*126a*/ 	.byte	0x3f
	.zero		1


	//   ....[33]....
        /*126c*/ 	.word	0x00001f40
        /*1270*/ 	.word	0x00000005
        /*1274*/ 	.word	0x00000000
        /*1278*/ 	.short	0x010a
        /*127a*/ 	.byte	0x3f
	.zero		1


	//   ....[34]....
        /*127c*/ 	.word	0x00002b70
        /*1280*/ 	.word	0x00000005
        /*1284*/ 	.word	0x00000000
        /*1288*/ 	.short	0x0101
        /*128a*/ 	.byte	0x3f
	.zero		1


	//   ....[35]....
        /*128c*/ 	.word	0x00002d90
        /*1290*/ 	.word	0x00000000
        /*1294*/ 	.word	0x00000000
        /*1298*/ 	.short	0x0101
        /*129a*/ 	.byte	0x3f
	.zero		1


	//   ....[36]....
        /*129c*/ 	.word	0x00011710
        /*12a0*/ 	.word	0x0000000a
        /*12a4*/ 	.word	0x00000070
        /*12a8*/ 	.short	0x010a
        /*12aa*/ 	.byte	0x3f
	.zero		1


	//   ....[37]....
        /*12ac*/ 	.word	0x00011ab0
        /*12b0*/ 	.word	0x00000002
        /*12b4*/ 	.word	0x000000f8
        /*12b8*/ 	.short	0x0101
        /*12ba*/ 	.byte	0x3f
	.zero		1


	//   ....[38]....
        /*12bc*/ 	.word	0x000122b0
        /*12c0*/ 	.word	0x00000005
        /*12c4*/ 	.word	0x00000000
        /*12c8*/ 	.short	0x010a
        /*12ca*/ 	.byte	0x3f
	.zero		1


	//   ....[39]....
        /*12cc*/ 	.word	0x00012340
        /*12d0*/ 	.word	0x00000007
        /*12d4*/ 	.word	0x00000000
        /*12d8*/ 	.short	0x010a
        /*12da*/ 	.byte	0x3f
	.zero		1


	//   ....[40]....
        /*12dc*/ 	.word	0x000123d0
        /*12e0*/ 	.word	0x00000007
        /*12e4*/ 	.word	0x00000000
        /*12e8*/ 	.short	0x010a
        /*12ea*/ 	.byte	0x3f
	.zero		1


	//   ....[41]....
        /*12ec*/ 	.word	0x00012460
        /*12f0*/ 	.word	0x00000007
        /*12f4*/ 	.word	0x00000000
        /*12f8*/ 	.short	0x010a
        /*12fa*/ 	.byte	0x3f
	.zero		1


	//   ....[42]....
        /*12fc*/ 	.word	0x000124f0
        /*1300*/ 	.word	0x00000007
        /*1304*/ 	.word	0x00000000
        /*1308*/ 	.short	0x010a
        /*130a*/ 	.byte	0x3f
	.zero		1


	//   ....[43]....
        /*130c*/ 	.word	0x00012580
        /*1310*/ 	.word	0x00000007
        /*1314*/ 	.word	0x00000000
        /*1318*/ 	.short	0x010a
        /*131a*/ 	.byte	0x3f
	.zero		1


	//   ....[44]....
        /*131c*/ 	.word	0x00012610
        /*1320*/ 	.word	0x00000007
        /*1324*/ 	.word	0x00000000
        /*1328*/ 	.short	0x010a
        /*132a*/ 	.byte	0x3f
	.zero		1


	//   ....[45]....
        /*132c*/ 	.word	0x000126a0
        /*1330*/ 	.word	0x00000007
        /*1334*/ 	.word	0x00000000
        /*1338*/ 	.short	0x010a
        /*133a*/ 	.byte	0x3f
	.zero		1


	//   ....[46]....
        /*133c*/ 	.word	0x00012730
        /*1340*/ 	.word	0x00000007
        /*1344*/ 	.word	0x00000000
        /*1348*/ 	.short	0x010a
        /*134a*/ 	.byte	0x3f
	.zero		1


	//   ....[47]....
        /*134c*/ 	.word	0x000127c0
        /*1350*/ 	.word	0x00000007
        /*1354*/ 	.word	0x00000000
        /*1358*/ 	.short	0x010a
        /*135a*/ 	.byte	0x3f
	.zero		1


	//   ....[48]....
        /*135c*/ 	.word	0x00012850
        /*1360*/ 	.word	0x00000007
        /*1364*/ 	.word	0x00000000
        /*1368*/ 	.short	0x010a
        /*136a*/ 	.byte	0x3f
	.zero		1


	//   ....[49]....
        /*136c*/ 	.word	0x000128e0
        /*1370*/ 	.word	0x00000007
        /*1374*/ 	.word	0x00000000
        /*1378*/ 	.short	0x010a
        /*137a*/ 	.byte	0x3f
	.zero		1


	//   ....[50]....
        /*137c*/ 	.word	0x00012970
        /*1380*/ 	.word	0x00000007
        /*1384*/ 	.word	0x00000000
        /*1388*/ 	.short	0x010a
        /*138a*/ 	.byte	0x3f
	.zero		1


	//   ....[51]....
        /*138c*/ 	.word	0x00012a00
        /*1390*/ 	.word	0x00000003
        /*1394*/ 	.word	0x00000000
        /*1398*/ 	.short	0x010a
        /*139a*/ 	.byte	0x3f
	.zero		1


	//   ....[52]....
        /*139c*/ 	.word	0x00012a60
        /*13a0*/ 	.word	0x00000003
        /*13a4*/ 	.word	0x00000000
        /*13a8*/ 	.short	0x010a
        /*13aa*/ 	.byte	0x3f
	.zero		1


	//   ....[53]....
        /*13ac*/ 	.word	0x00012ab0
        /*13b0*/ 	.word	0x00000005
        /*13b4*/ 	.word	0x00000000
        /*13b8*/ 	.short	0x010a
        /*13ba*/ 	.byte	0x3f
	.zero		1


	//   ....[54]....
        /*13bc*/ 	.word	0x00012b80
        /*13c0*/ 	.word	0x0000000a
        /*13c4*/ 	.word	0x00000070
        /*13c8*/ 	.short	0x010a
        /*13ca*/ 	.byte	0x3f
	.zero		1


	//   ....[55]....
        /*13cc*/ 	.word	0x00012c50
        /*13d0*/ 	.word	0x00000005
        /*13d4*/ 	.word	0x00000000
        /*13d8*/ 	.short	0x010a
        /*13da*/ 	.byte	0x3f
	.zero		1


	//   ....[56]....
        /*13dc*/ 	.word	0x00012ca0
        /*13e0*/ 	.word	0x00000007
        /*13e4*/ 	.word	0x00000000
        /*13e8*/ 	.short	0x010a
        /*13ea*/ 	.byte	0x3f
	.zero		1


	//   ....[57]....
        /*13ec*/ 	.word	0x00012cf0
        /*13f0*/ 	.word	0x00000007
        /*13f4*/ 	.word	0x00000000
        /*13f8*/ 	.short	0x010a
        /*13fa*/ 	.byte	0x3f
	.zero		1


	//   ....[58]....
        /*13fc*/ 	.word	0x00012d40
        /*1400*/ 	.word	0x00000007
        /*1404*/ 	.word	0x00000000
        /*1408*/ 	.short	0x010a
        /*140a*/ 	.byte	0x3f
	.zero		1


	//   ....[59]....
        /*140c*/ 	.word	0x00012d90
        /*1410*/ 	.word	0x00000007
        /*1414*/ 	.word	0x00000000
        /*1418*/ 	.short	0x010a
        /*141a*/ 	.byte	0x3f
	.zero		1


	//   ....[60]....
        /*141c*/ 	.word	0x00012de0
        /*1420*/ 	.word	0x00000007
        /*1424*/ 	.word	0x00000000
        /*1428*/ 	.short	0x010a
        /*142a*/ 	.byte	0x3f
	.zero		1


	//   ....[61]....
        /*142c*/ 	.word	0x00012e30
        /*1430*/ 	.word	0x00000007
        /*1434*/ 	.word	0x00000000
        /*1438*/ 	.short	0x010a
        /*143a*/ 	.byte	0x3f
	.zero		1


	//   ....[62]....
        /*143c*/ 	.word	0x00012e80
        /*1440*/ 	.word	0x00000007
        /*1444*/ 	.word	0x00000000
        /*1448*/ 	.short	0x010a
        /*144a*/ 	.byte	0x3f
	.zero		1


	//   ....[63]....
        /*144c*/ 	.word	0x00012ed0
        /*1450*/ 	.word	0x00000007
        /*1454*/ 	.word	0x00000000
        /*1458*/ 	.short	0x010a
        /*145a*/ 	.byte	0x3f
	.zero		1


	//   ....[64]....
        /*145c*/ 	.word	0x00012f20
        /*1460*/ 	.word	0x00000007
        /*1464*/ 	.word	0x00000000
        /*1468*/ 	.short	0x010a
        /*146a*/ 	.byte	0x3f
	.zero		1


	//   ....[65]....
        /*146c*/ 	.word	0x00012f70
        /*1470*/ 	.word	0x00000007
        /*1474*/ 	.word	0x00000000
        /*1478*/ 	.short	0x010a
        /*147a*/ 	.byte	0x3f
	.zero		1


	//   ....[66]....
        /*147c*/ 	.word	0x00012fc0
        /*1480*/ 	.word	0x00000007
        /*1484*/ 	.word	0x00000000
        /*1488*/ 	.short	0x010a
        /*148a*/ 	.byte	0x3f
	.zero		1


	//   ....[67]....
        /*148c*/ 	.word	0x00013010
        /*1490*/ 	.word	0x00000007
        /*1494*/ 	.word	0x00000000
        /*1498*/ 	.short	0x010a
        /*149a*/ 	.byte	0x3f
	.zero		1


	//----- nvinfo : EIATTR_NUM_MBARRIERS
	.align		4
.L_37:
        /*149c*/ 	.byte	0x03, 0x38
        /*149e*/ 	.short	0x001e


	//----- nvinfo : EIATTR_EXIT_INSTR_OFFSETS
	.align		4
        /*14a0*/ 	.byte	0x04, 0x1c
        /*14a2*/ 	.short	(.L_39 - .L_38)


	//   ....[0]....
.L_38:
        /*14a4*/ 	.word	0x00000c10


	//   ....[1]....
        /*14a8*/ 	.word	0x000014a0


	//   ....[2]....
        /*14ac*/ 	.word	0x00010c70


	//   ....[3]....
        /*14b0*/ 	.word	0x00011290


	//   ....[4]....
        /*14b4*/ 	.word	0x00012a50


	//----- nvinfo : EIATTR_MAX_THREADS
	.align		4
.L_39:
        /*14b8*/ 	.byte	0x04, 0x05
        /*14ba*/ 	.short	(.L_41 - .L_40)
.L_40:
        /*14bc*/ 	.word	0x00000180
        /*14c0*/ 	.word	0x00000001
        /*14c4*/ 	.word	0x00000001


	//----- nvinfo : EIATTR_CRS_STACK_SIZE
	.align		4
.L_41:
        /*14c8*/ 	.byte	0x04, 0x1e
        /*14ca*/ 	.short	(.L_43 - .L_42)
.L_42:
        /*14cc*/ 	.word	0x00000000


	//----- nvinfo : EIATTR_CBANK_PARAM_SIZE
	.align		4
.L_43:
        /*14d0*/ 	.byte	0x03, 0x19
        /*14d2*/ 	.short	0x0470


	//----- nvinfo : EIATTR_PARAM_CBANK
	.align		4
        /*14d4*/ 	.byte	0x04, 0x0a
        /*14d6*/ 	.short	(.L_45 - .L_44)
	.align		4
.L_44:
        /*14d8*/ 	.word	index@(.nv.constant0._ZN7cutlass13device_kernelINS_4gemm6kernel13GemmUniversalIN4cute5tupleIJiiiiEEENS1_10collective13CollectiveMmaINS1_34MainloopSm90TmaGmmaWarpSpecializedILi14ENS5_IJNS4_1CILi2EEENSA_ILi4EEENSA_ILi1EEEEEENS1_35KernelTmaWarpSpecializedCooperativeEEENS5_IJNSA_ILi256EEESH_NSA_ILi32EEEEEEaNS5_IJlSD_lEEEaSK_NS4_8TiledMMAINS4_8MMA_AtomIJNS4_4SM904GMMA27MMA_64x256x32_S32S8S8_SS_TNEEEENS4_6LayoutINS5_IJSB_SD_SD_EEENS5_IJSD_NSA_ILi0EEEST_EEEEENS5_IJNS4_10UnderscoreESW_SW_EEEEENS4_23SM90_TMA_LOAD_MULTICASTENS4_14ComposedLayoutINS4_7SwizzleILi1ELi4ELi3EEENS4_18smem_ptr_flag_bitsILi8EEENSR_INS5_IJNSA_ILi8EEESI_EEENS5_IJSI_SD_EEEEEEEvNS4_8identityESZ_S19_vS1A_EENS_8epilogue10collective6detail29Sm90TmaWarpSpecializedAdapterINS1D_15DefaultEpilogueIaSK_SK_NS1C_6thread17LinearCombinationIaLi1EiiLNS1H_9ScaleType4KindE0ELNS_15FloatRoundStyleE2EaEENS1_15EpilogueDefaultEEEEEvvEEEEvNT_6ParamsE)
        /*14dc*/ 	.short	0x0210
        /*14de*/ 	.short	0x0470


	//----- nvinfo : EIATTR_SW_WAR
	.align		4
.L_45:
        /*14e0*/ 	.byte	0x04, 0x36
        /*14e2*/ 	.short	(.L_47 - .L_46)
.L_46:
        /*14e4*/ 	.word	0x00000008
.L_47:


//--------------------- .nv.callgraph             --------------------------
	.section	.nv.callgraph,"",@"SHT_CUDA_CALLGRAPH"
	.align	4
	.sectionentsize	8
	.align		4
        /*0000*/ 	.word	0x00000000
	.align		4
        /*0004*/ 	.word	0xffffffff
	.align		4
        /*0008*/ 	.word	index@(_ZN7cutlass13device_kernelINS_4gemm6kernel13GemmUniversalIN4cute5tupleIJiiiiEEENS1_10collective13CollectiveMmaINS1_34MainloopSm90TmaGmmaWarpSpecializedILi14ENS5_IJNS4_1CILi2EEENSA_ILi4EEENSA_ILi1EEEEEENS1_35KernelTmaWarpSpecializedCooperativeEEENS5_IJNSA_ILi256EEESH_NSA_ILi32EEEEEEaNS5_IJlSD_lEEEaSK_NS4_8TiledMMAINS4_8MMA_AtomIJNS4_4SM904GMMA27MMA_64x256x32_S32S8S8_SS_TNEEEENS4_6LayoutINS5_IJSB_SD_SD_EEENS5_IJSD_NSA_ILi0EEEST_EEEEENS5_IJNS4_10UnderscoreESW_SW_EEEEENS4_23SM90_TMA_LOAD_MULTICASTENS4_14ComposedLayoutINS4_7SwizzleILi1ELi4ELi3EEENS4_18smem_ptr_flag_bitsILi8EEENSR_INS5_IJNSA_ILi8EEESI_EEENS5_IJSI_SD_EEEEEEEvNS4_8identityESZ_S19_vS1A_EENS_8epilogue10collective6detail29Sm90TmaWarpSpecializedAdapterINS1D_15DefaultEpilogueIaSK_SK_NS1C_6thread17LinearCombinationIaLi1EiiLNS1H_9ScaleType4KindE0ELNS_15FloatRoundStyleE2EaEENS1_15EpilogueDefaultEEEEEvvEEEEvNT_6ParamsE)
	.align		4
        /*000c*/ 	.word	index@(__assertfail)
	.align		4
        /*0010*/ 	.word	0x00000000
	.align		4
        /*0014*/ 	.word	0xfffffffe
	.align		4
        /*0018*/ 	.word	0x00000000
	.align		4
        /*001c*/ 	.word	0xfffffffd
	.align		4
        /*0020*/ 	.word	0x00000000
	.align		4
        /*0024*/ 	.word	0xfffffffc


//--------------------- .nv.constant4             --------------------------
	.section	.nv.constant4,"a",@progbits
	.align	8
	.align		8
.nv.constant4:
        /*0000*/ 	.dword	__assertfail
	.align		8
        /*0008*/ 	.dword	__unnamed_1
	.align		8
        /*0010*/ 	.dword	_ZN40_INTERNAL_9025fb93_4_k_cu_dd1a0cbb_160884cuda3std3__45__cpo5beginE
	.align		8
        /*0018*/ 	.dword	_ZN40_INTERNAL_9025fb93_4_k_cu_dd1a0cbb_160884cuda3std3__45__cpo3endE
	.align		8
        /*0020*/ 	.dword	_ZN40_INTERNAL_9025fb93_4_k_cu_dd1a0cbb_160884cuda3std3__45__cpo6cbeginE
	.align		8
        /*0028*/ 	.dword	_ZN40_INTERNAL_9025fb93_4_k_cu_dd1a0cbb_160884cuda3std3__45__cpo4cendE
	.align		8
        /*0030*/ 	.dword	_ZN40_INTERNAL_9025fb93_4_k_cu_dd1a0cbb_160884cuda3std3__442_GLOBAL__N__9025fb93_4_k_cu_dd1a0cbb_160886ignoreE
	.align		8
        /*0038*/ 	.dword	_ZN40_INTERNAL_9025fb93_4_k_cu_dd1a0cbb_160884cuda3std3__419piecewise_constructE
	.align		8
        /*0040*/ 	.dword	_ZN40_INTERNAL_9025fb93_4_k_cu_dd1a0cbb_160884cuda3std3__48in_placeE
	.align		8
        /*0048*/ 	.dword	_ZN40_INTERNAL_9025fb93_4_k_cu_dd1a0cbb_160884cuda3std6ranges3__45__cpo4swapE
	.align		8
        /*0050*/ 	.dword	_ZN40_INTERNAL_9025fb93_4_k_cu_dd1a0cbb_160884cuda3std6ranges3__45__cpo9iter_moveE
	.align		8
        /*0058*/ 	.dword	_ZN40_INTERNAL_9025fb93_4_k_cu_dd1a0cbb_160884cute7productE
	.align		8
        /*0060*/ 	.dword	_ZN40_INTERNAL_9025fb93_4_k_cu_dd1a0cbb_160884cute1_E
	.align		8
        /*0068*/ 	.dword	$str$22
	.align		8
        /*0070*/ 	.dword	$str$23


//--------------------- .text._ZN7cutlass13device_kernelINS_4gemm6kernel13GemmUniversalIN4cute5tupleIJiiiiEEENS1_10collective13CollectiveMmaINS1_34MainloopSm90TmaGmmaWarpSpecializedILi14ENS5_IJNS4_1CILi2EEENSA_ILi4EEENSA_ILi1EEEEEENS1_35KernelTmaWarpSpecializedCooperativeEEENS5_IJNSA_ILi256EEESH_NSA_ILi32EEEEEEaNS5_IJlSD_lEEEaSK_NS4_8TiledMMAINS4_8MMA_AtomIJNS4_4SM904GMMA27MMA_64x256x32_S32S8S8_SS_TNEEEENS4_6LayoutINS5_IJSB_SD_SD_EEENS5_IJSD_NSA_ILi0EEEST_EEEEENS5_IJNS4_10UnderscoreESW_SW_EEEEENS4_23SM90_TMA_LOAD_MULTICASTENS4_14ComposedLayoutINS4_7SwizzleILi1ELi4ELi3EEENS4_18smem_ptr_flag_bitsILi8EEENSR_INS5_IJNSA_ILi8EEESI_EEENS5_IJSI_SD_EEEEEEEvNS4_8identityESZ_S19_vS1A_EENS_8epilogue10collective6detail29Sm90TmaWarpSpecializedAdapterINS1D_15DefaultEpilogueIaSK_SK_NS1C_6thread17LinearCombinationIaLi1EiiLNS1H_9ScaleType4KindE0ELNS_15FloatRoundStyleE2EaEENS1_15EpilogueDefaultEEEEEvvEEEEvNT_6ParamsE --------------------------
	.section	.text._ZN7cutlass13device_kernelINS_4gemm6kernel13GemmUniversalIN4cute5tupleIJiiiiEEENS1_10collective13CollectiveMmaINS1_34MainloopSm90TmaGmmaWarpSpecializedILi14ENS5_IJNS4_1CILi2EEENSA_ILi4EEENSA_ILi1EEEEEENS1_35KernelTmaWarpSpecializedCooperativeEEENS5_IJNSA_ILi256EEESH_NSA_ILi32EEEEEEaNS5_IJlSD_lEEEaSK_NS4_8TiledMMAINS4_8MMA_AtomIJNS4_4SM904GMMA27MMA_64x256x32_S32S8S8_SS_TNEEEENS4_6LayoutINS5_IJSB_SD_SD_EEENS5_IJSD_NSA_ILi0EEEST_EEEEENS5_IJNS4_10UnderscoreESW_SW_EEEEENS4_23SM90_TMA_LOAD_MULTICASTENS4_14ComposedLayoutINS4_7SwizzleILi1ELi4ELi3EEENS4_18smem_ptr_flag_bitsILi8EEENSR_INS5_IJNSA_ILi8EEESI_EEENS5_IJSI_SD_EEEEEEEvNS4_8identityESZ_S19_vS1A_EENS_8epilogue10collective6detail29Sm90TmaWarpSpecializedAdapterINS1D_15DefaultEpilogueIaSK_SK_NS1C_6thread17LinearCombinationIaLi1EiiLNS1H_9ScaleType4KindE0ELNS_15FloatRoundStyleE2EaEENS1_15EpilogueDefaultEEEEEvvEEEEvNT_6ParamsE,"ax",@progbits
	.align	128
.text._ZN7cutlass13device_kernelINS_4gemm6kernel13GemmUniversalIN4cute5tupleIJiiiiEEENS1_10collective13CollectiveMmaINS1_34MainloopSm90TmaGmmaWarpSpecializedILi14ENS5_IJNS4_1CILi2EEENSA_ILi4EEENSA_ILi1EEEEEENS1_35KernelTmaWarpSpecializedCooperativeEEENS5_IJNSA_ILi256EEESH_NSA_ILi32EEEEEEaNS5_IJlSD_lEEEaSK_NS4_8TiledMMAINS4_8MMA_AtomIJNS4_4SM904GMMA27MMA_64x256x32_S32S8S8_SS_TNEEEENS4_6LayoutINS5_IJSB_SD_SD_EEENS5_IJSD_NSA_ILi0EEEST_EEEEENS5_IJNS4_10UnderscoreESW_SW_EEEEENS4_23SM90_TMA_LOAD_MULTICASTENS4_14ComposedLayoutINS4_7SwizzleILi1ELi4ELi3EEENS4_18smem_ptr_flag_bitsILi8EEENSR_INS5_IJNSA_ILi8EEESI_EEENS5_IJSI_SD_EEEEEEEvNS4_8identityESZ_S19_vS1A_EENS_8epilogue10collective6detail29Sm90TmaWarpSpecializedAdapterINS1D_15DefaultEpilogueIaSK_SK_NS1C_6thread17LinearCombinationIaLi1EiiLNS1H_9ScaleType4KindE0ELNS_15FloatRoundStyleE2EaEENS1_15EpilogueDefaultEEEEEvvEEEEvNT_6ParamsE:
        .type           _ZN7cutlass13device_kernelINS_4gemm6kernel13GemmUniversalIN4cute5tupleIJiiiiEEENS1_10collective13CollectiveMmaINS1_34MainloopSm90TmaGmmaWarpSpecializedILi14ENS5_IJNS4_1CILi2EEENSA_ILi4EEENSA_ILi1EEEEEENS1_35KernelTmaWarpSpecializedCooperativeEEENS5_IJNSA_ILi256EEESH_NSA_ILi32EEEEEEaNS5_IJlSD_lEEEaSK_NS4_8TiledMMAINS4_8MMA_AtomIJNS4_4SM904GMMA27MMA_64x256x32_S32S8S8_SS_TNEEEENS4_6LayoutINS5_IJSB_SD_SD_EEENS5_IJSD_NSA_ILi0EEEST_EEEEENS5_IJNS4_10UnderscoreESW_SW_EEEEENS4_23SM90_TMA_LOAD_MULTICASTENS4_14ComposedLayoutINS4_7SwizzleILi1ELi4ELi3EEENS4_18smem_ptr_flag_bitsILi8EEENSR_INS5_IJNSA_ILi8EEESI_EEENS5_IJSI_SD_EEEEEEEvNS4_8identityESZ_S19_vS1A_EENS_8epilogue10collective6detail29Sm90TmaWarpSpecializedAdapterINS1D_15DefaultEpilogueIaSK_SK_NS1C_6thread17LinearCombinationIaLi1EiiLNS1H_9ScaleType4KindE0ELNS_15FloatRoundStyleE2EaEENS1_15EpilogueDefaultEEEEEvvEEEEvNT_6ParamsE,@function
        .size           _ZN7cutlass13device_kernelINS_4gemm6kernel13GemmUniversalIN4cute5tupleIJiiiiEEENS1_10collective13CollectiveMmaINS1_34MainloopSm90TmaGmmaWarpSpecializedILi14ENS5_IJNS4_1CILi2EEENSA_ILi4EEENSA_ILi1EEEEEENS1_35KernelTmaWarpSpecializedCooperativeEEENS5_IJNSA_ILi256EEESH_NSA_ILi32EEEEEEaNS5_IJlSD_lEEEaSK_NS4_8TiledMMAINS4_8MMA_AtomIJNS4_4SM904GMMA27MMA_64x256x32_S32S8S8_SS_TNEEEENS4_6LayoutINS5_IJSB_SD_SD_EEENS5_IJSD_NSA_ILi0EEEST_EEEEENS5_IJNS4_10UnderscoreESW_SW_EEEEENS4_23SM90_TMA_LOAD_MULTICASTENS4_14ComposedLayoutINS4_7SwizzleILi1ELi4ELi3EEENS4_18smem_ptr_flag_bitsILi8EEENSR_INS5_IJNSA_ILi8EEESI_EEENS5_IJSI_SD_EEEEEEEvNS4_8identityESZ_S19_vS1A_EENS_8epilogue10collective6detail29Sm90TmaWarpSpecializedAdapterINS1D_15DefaultEpilogueIaSK_SK_NS1C_6thread17LinearCombinationIaLi1EiiLNS1H_9ScaleType4KindE0ELNS_15FloatRoundStyleE2EaEENS1_15EpilogueDefaultEEEEEvvEEEEvNT_6ParamsE,(.L_x_608 - _ZN7cutlass13device_kernelINS_4gemm6kernel13GemmUniversalIN4cute5tupleIJiiiiEEENS1_10collective13CollectiveMmaINS1_34MainloopSm90TmaGmmaWarpSpecializedILi14ENS5_IJNS4_1CILi2EEENSA_ILi4EEENSA_ILi1EEEEEENS1_35KernelTmaWarpSpecializedCooperativeEEENS5_IJNSA_ILi256EEESH_NSA_ILi32EEEEEEaNS5_IJlSD_lEEEaSK_NS4_8TiledMMAINS4_8MMA_AtomIJNS4_4SM904GMMA27MMA_64x256x32_S32S8S8_SS_TNEEEENS4_6LayoutINS5_IJSB_SD_SD_EEENS5_IJSD_NSA_ILi0EEEST_EEEEENS5_IJNS4_10UnderscoreESW_SW_EEEEENS4_23SM90_TMA_LOAD_MULTICASTENS4_14ComposedLayoutINS4_7SwizzleILi1ELi4ELi3EEENS4_18smem_ptr_flag_bitsILi8EEENSR_INS5_IJNSA_ILi8EEESI_EEENS5_IJSI_SD_EEEEEEEvNS4_8identityESZ_S19_vS1A_EENS_8epilogue10collective6detail29Sm90TmaWarpSpecializedAdapterINS1D_15DefaultEpilogueIaSK_SK_NS1C_6thread17LinearCombinationIaLi1EiiLNS1H_9ScaleType4KindE0ELNS_15FloatRoundStyleE2EaEENS1_15EpilogueDefaultEEEEEvvEEEEvNT_6ParamsE)
        .other          _ZN7cutlass13device_kernelINS_4gemm6kernel13GemmUniversalIN4cute5tupleIJiiiiEEENS1_10collective13CollectiveMmaINS1_34MainloopSm90TmaGmmaWarpSpecializedILi14ENS5_IJNS4_1CILi2EEENSA_ILi4EEENSA_ILi1EEEEEENS1_35KernelTmaWarpSpecializedCooperativeEEENS5_IJNSA_ILi256EEESH_NSA_ILi32EEEEEEaNS5_IJlSD_lEEEaSK_NS4_8TiledMMAINS4_8MMA_AtomIJNS4_4SM904GMMA27MMA_64x256x32_S32S8S8_SS_TNEEEENS4_6LayoutINS5_IJSB_SD_SD_EEENS5_IJSD_NSA_ILi0EEEST_EEEEENS5_IJNS4_10UnderscoreESW_SW_EEEEENS4_23SM90_TMA_LOAD_MULTICASTENS4_14ComposedLayoutINS4_7SwizzleILi1ELi4ELi3EEENS4_18smem_ptr_flag_bitsILi8EEENSR_INS5_IJNSA_ILi8EEESI_EEENS5_IJSI_SD_EEEEEEEvNS4_8identityESZ_S19_vS1A_EENS_8epilogue10collective6detail29Sm90TmaWarpSpecializedAdapterINS1D_15DefaultEpilogueIaSK_SK_NS1C_6thread17LinearCombinationIaLi1EiiLNS1H_9ScaleType4KindE0ELNS_15FloatRoundStyleE2EaEENS1_15EpilogueDefaultEEEEEvvEEEEvNT_6ParamsE,@"STO_CUDA_ENTRY STV_DEFAULT"
_ZN7cutlass13device_kernelINS_4gemm6kernel13GemmUniversalIN4cute5tupleIJiiiiEEENS1_10collective13CollectiveMmaINS1_34MainloopSm90TmaGmmaWarpSpecializedILi14ENS5_IJNS4_1CILi2EEENSA_ILi4EEENSA_ILi1EEEEEENS1_35KernelTmaWarpSpecializedCooperativeEEENS5_IJNSA_ILi256EEESH_NSA_ILi32EEEEEEaNS5_IJlSD_lEEEaSK_NS4_8TiledMMAINS4_8MMA_AtomIJNS4_4SM904GMMA27MMA_64x256x32_S32S8S8_SS_TNEEEENS4_6LayoutINS5_IJSB_SD_SD_EEENS5_IJSD_NSA_ILi0EEEST_EEEEENS5_IJNS4_10UnderscoreESW_SW_EEEEENS4_23SM90_TMA_LOAD_MULTICASTENS4_14ComposedLayoutINS4_7SwizzleILi1ELi4ELi3EEENS4_18smem_ptr_flag_bitsILi8EEENSR_INS5_IJNSA_ILi8EEESI_EEENS5_IJSI_SD_EEEEEEEvNS4_8identityESZ_S19_vS1A_EENS_8epilogue10collective6detail29Sm90TmaWarpSpecializedAdapterINS1D_15DefaultEpilogueIaSK_SK_NS1C_6thread17LinearCombinationIaLi1EiiLNS1H_9ScaleType4KindE0ELNS_15FloatRoundStyleE2EaEENS1_15EpilogueDefaultEEEEEvvEEEEvNT_6ParamsE:
[----:B------:R-:W0:Y:S02]  /*0000*/  LDC R1, c[0x0][0x28] ;  /* 0x00000a00ff017b82 */ /* 0x000e240000000800 */
[----:B0-----:R-:W-:Y:S01]  /*0010*/  VIADD R1, R1, 0xfffffd40 ;  /* 0xfffffd4001017836 */ /* 0x001fe20000000000 */
[----:B------:R-:W0:Y:S01]  /*0020*/  S2R R4, SR_TID.X ;  /* 0x0000000000047919 */ /* 0x000e220000002100 */
[----:B------:R-:W-:Y:S01]  /*0030*/  ELECT P0, URZ, PT ;  /* 0x00000000003f782f */ /* 0x000fe20003800000 */
[----:B------:R-:W-:Y:S01]  /*0040*/  BSSY B0, `(.L_x_0) ;  /* 0x0000015000007945 */ /* 0x000fe20003800000 */
[--C-:B0-----:R-:W-:Y:S02]  /*0050*/  SHF.R.U32.HI R0, RZ, 0x5, R4.reuse ;  /* 0x00000005ff007819 */ /* 0x101fe40000011604 */
[----:B------:R-:W-:-:S03]  /*0060*/  SHF.R.U32.HI R2, RZ, 0x7, R4 ;  /* 0x00000007ff027819 */ /* 0x000fc60000011604 */
[----:B------:R-:W0:Y:S04]  /*0070*/  SHFL.IDX PT, R3, R0, RZ, 0x1f ;  /* 0x00001fff00037589 */ /* 0x000e2800000e0000 */
[----:B------:R-:W1:Y:S01]  /*0080*/  SHFL.IDX PT, R2, R2, RZ, 0x1f ;  /* 0x00001fff02027589 */ /* 0x000e6200000e0000 */
[----:B0-----:R-:W-:Y:S02]  /*0090*/  R2UR UR9, R3 ;  /* 0x00000000030972ca */ /* 0x001fe400000e0000 */
[----:B-1----:R-:W-:-:S11]  /*00a0*/  R2UR UR5, R2 ;  /* 0x00000000020572ca */ /* 0x002fd600000e0000 */
[----:B------:R-:W-:Y:S02]  /*00b0*/  USHF.R.S32.HI UR4, URZ, 0x1f, UR9 ;  /* 0x0000001f3f047899 */ /* 0x000fe40008011409 */
[----:B------:R-:W-:Y:S02]  /*00c0*/  ISETP.NE.OR P0, PT, RZ, UR9, !P0 ;  /* 0x00000009ff007c0c */ /* 0x000fe4000c705670 */
[----:B------:R-:W-:-:S04]  /*00d0*/  ULEA.HI UR4, UR4, UR9, URZ, 0x2 ;  /* 0x0000000904047291 */ /* 0x000fc8000f8f103f */
[----:B------:R-:W-:-:S04]  /*00e0*/  ULOP3.LUT UR4, UR4, 0xfffffffc, URZ, 0xc0, !UPT ;  /* 0xfffffffc04047892 */ /* 0x000fc8000f8ec03f */
[----:B------:R-:W-:-:S03]  /*00f0*/  UIADD3 UR9, UR9, -UR4, URZ ;  /* 0x8000000409097290 */ /* 0x000fc6000fffe03f */
[----:B------:R-:W-:Y:S09]  /*0100*/  @P0 BRA `(.L_x_1) ;  /* 0x0000000000200947 */ /* 0x000ff20003800000 */
[----:B------:R-:W-:Y:S02]  /*0110*/  ULDC.64 UR6, c[0x0][0x198] ;  /* 0x0000660000067ab9 */ /* 0x000fe40000000a00 */
[----:B------:R-:W-:Y:S02]  /*0120*/  UIADD3 UR10, UP0, UR6, 0xf0, URZ ;  /* 0x000000f0060a7890 */ /* 0x000fe4000ff1e03f */
[----:B------:R-:W-:Y:S02]  /*0130*/  UIADD3 UR6, UP1, UR6, 0x1f0, URZ ;  /* 0x000001f006067890 */ /* 0x000fe4000ff3e03f */
[----:B------:R-:W-:Y:S02]  /*0140*/  UIADD3.X UR11, URZ, UR7, URZ, UP0, !UPT ;  /* 0x000000073f0b7290 */ /* 0x000fe400087fe43f */
[----:B------:R-:W-:-:S07]  /*0150*/  UIADD3.X UR7, URZ, UR7, URZ, UP1, !UPT ;  /* 0x000000073f077290 */ /* 0x000fce0008ffe43f */
[----:B------:R0:W-:Y:S02]  /*0160*/  UTMACCTL.PF [UR10] ;  /* 0x000000000a0079b9 */ /* 0x0001e40008040000 */
[----:B------:R0:W-:Y:S02]  /*0170*/  UTMACCTL.PF [UR6] ;  /* 0x00000000060079b9 */ /* 0x0001e40008040000 */
[----:B0-----:R-:W-:Y:S01]  /*0180*/  NOP ;  /* 0x0000000000007918 */ /* 0x001fe20000000000 */
.L_x_1:
[----:B------:R-:W-:Y:S05]  /*0190*/  BSYNC B0 ;  /* 0x0000000000007941 */ /* 0x000fea0003800000 */
.L_x_0:
[----:B------:R-:W0:Y:S01]  /*01a0*/  SHFL.IDX PT, R2, R0, RZ, 0x1f ;  /* 0x00001fff00027589 */ /* 0x000e2200000e0000 */
[----:B------:R-:W-:Y:S01]  /*01b0*/  UISETP.NE.AND UP0, UPT, UR9, 0x3, UPT ;  /* 0x000000030900788c */ /* 0x000fe2000bf05270 */
[----:B------:R-:W-:Y:S01]  /*01c0*/  ISETP.NE.AND P1, PT, RZ, UR5, PT ;  /* 0x00000005ff007c0c */ /* 0x000fe2000bf25270 */
[----:B------:R-:W-:Y:S02]  /*01d0*/  UIADD3 UR16, UR5, -0x1, URZ ;  /* 0xffffffff05107890 */ /* 0x000fe4000fffe03f */
[----:B------:R-:W-:Y:S02]  /*01e0*/  UISETP.EQ.OR UP0, UPT, UR9, URZ, !UP0 ;  /* 0x0000003f0900728c */ /* 0x000fe4000c702670 */
[----:B------:R-:W-:Y:S02]  /*01f0*/  UISETP.GE.U32.AND UP1, UPT, UR16, 0x2, UPT ;  /* 0x000000021000788c */ /* 0x000fe4000bf26070 */
[----:B------:R-:W-:-:S04]  /*0200*/  UISETP.EQ.AND UP0, UPT, UR5, URZ, UP0 ;  /* 0x0000003f0500728c */ /* 0x000fc80008702270 */
[----:B------:R-:W-:-:S04]  /*0210*/  USEL UR40, URZ, 0x1, !UP0 ;  /* 0x000000013f287887 */ /* 0x000fc8000c000000 */
[----:B------:R-:W-:Y:S01]  /*0220*/  USEL UR40, UR40, 0x2, UP1 ;  /* 0x0000000228287887 */ /* 0x000fe20008800000 */
[----:B0-----:R-:W-:-:S13]  /*0230*/  ISETP.NE.AND P0, PT, R2, RZ, PT ;  /* 0x000000ff0200720c */ /* 0x001fda0003f05270 */
[----:B------:R-:W-:Y:S05]  /*0240*/  @P0 BRA `(.L_x_2) ;  /* 0x0000000000b40947 */ /* 0x000fea0003800000 */
[----:B------:R-:W-:Y:S01]  /*0250*/  ELECT P0, URZ, PT ;  /* 0x00000000003f782f */ /* 0x000fe20003800000 */
[----:B------:R-:W-:-:S12]  /*0260*/  BSSY B0, `(.L_x_2) ;  /* 0x000002b000007945 */ /* 0x000fd80003800000 */
[----:B------:R-:W-:Y:S05]  /*0270*/  @!P0 BRA `(.L_x_3) ;  /* 0x0000000000a48947 */ /* 0x000fea0003800000 */
[----:B------:R-:W0:Y:S01]  /*0280*/  S2UR UR8, SR_CgaCtaId ;  /* 0x00000000000879c3 */ /* 0x000e220000008800 */
[----:B------:R-:W-:Y:S01]  /*0290*/  UMOV UR4, 0x400 ;  /* 0x0000040000047882 */ /* 0x000fe20000000000 */
[----:B------:R-:W-:Y:S01]  /*02a0*/  UMOV UR5, 0x1 ;  /* 0x0000000100057882 */ /* 0x000fe20000000000 */
[----:B------:R-:W-:Y:S02]  /*02b0*/  UMOV UR6, 0xa ;  /* 0x0000000a00067882 */ /* 0x000fe40000000000 */
[----:B------:R-:W-:-:S04]  /*02c0*/  UIADD3 UR6, -UR6, 0x100000, URZ ;  /* 0x0010000006067890 */ /* 0x000fc8000fffe13f */
[----:B------:R-:W-:Y:S02]  /*02d0*/  USHF.L.U32 UR7, UR6, 0xb, URZ ;  /* 0x0000000b06077899 */ /* 0x000fe4000800063f */
[----:B------:R-:W-:Y:S02]  /*02e0*/  USHF.L.U32 UR6, UR6, 0x1, URZ ;  /* 0x0000000106067899 */ /* 0x000fe4000800063f */
[----:B0-----:R-:W-:Y:S02]  /*02f0*/  ULEA UR8, UR8, UR4, 0x18 ;  /* 0x0000000408087291 */ /* 0x001fe4000f8ec03f */
[----:B------:R-:W-:-:S04]  /*0300*/  UIADD3 UR4, -UR5, 0x100000, URZ ;  /* 0x0010000005047890 */ /* 0x000fc8000fffe13f */
[----:B------:R-:W-:Y:S02]  /*0310*/  USHF.L.U32 UR5, UR4, 0xb, URZ ;  /* 0x0000000b04057899 */ /* 0x000fe4000800063f */
[----:B------:R-:W-:Y:S01]  /*0320*/  USHF.L.U32 UR4, UR4, 0x1, URZ ;  /* 0x0000000104047899 */ /* 0x000fe2000800063f */
[----:B------:R-:W0:Y:S11]  /*0330*/  FENCE.VIEW.ASYNC.S ;  /* 0x00000000000073c6 */ /* 0x000e360000000000 */
[----:B0-----:R0:W1:Y:S01]  /*0340*/  SYNCS.EXCH.64 URZ, [UR8], UR4 ;  /* 0x00000004083f75b2 */ /* 0x0010620008000100 */
[----:B------:R0:W2:Y:S01]  /*0350*/  SYNCS.EXCH.64 URZ, [UR8+0x70], UR6 ;  /* 0x00007006083f75b2 */ /* 0x0000a20008000100 */
[----:B------:R0:W3:Y:S01]  /*0360*/  SYNCS.EXCH.64 URZ, [UR8+0x8], UR4 ;  /* 0x00000804083f75b2 */ /* 0x0000e20008000100 */
[----:B------:R0:W4:Y:S01]  /*0370*/  SYNCS.EXCH.64 URZ, [UR8+0x78], UR6 ;  /* 0x00007806083f75b2 */ /* 0x0001220008000100 */
[----:B------:R0:W0:Y:S01]  /*0380*/  SYNCS.EXCH.64 URZ, [UR8+0x10], UR4 ;  /* 0x00001004083f75b2 */ /* 0x0000220008000100 */
        /* <DEDUP_REMOVED lines=23> */
[----:B-1234-:R-:W-:Y:S01]  /*0500*/  NOP ;  /* 0x0000000000007918 */ /* 0x01efe20000000000 */
.L_x_3:
[----:B0-----:R-:W-:Y:S05]  /*0510*/  BSYNC B0 ;  /* 0x0000000000007941 */ /* 0x001fea0003800000 */
.L_x_2:
[----:B------:R-:W0:Y:S01]  /*0520*/  S2UR UR13, SR_CTAID.X ;  /* 0x00000000000d79c3 */ /* 0x000e220000002500 */
[----:B------:R-:W-:Y:S01]  /*0530*/  SHF.R.S32.HI R3, RZ, 0x1f, R4 ;  /* 0x0000001fff037819 */ /* 0x000fe20000011404 */
[----:B------:R1:W2:Y:S01]  /*0540*/  SHFL.IDX PT, R6, R0, RZ, 0x1f ;  /* 0x00001fff00067589 */ /* 0x0002a200000e0000 */
[----:B------:R-:W-:Y:S01]  /*0550*/  ULDC UR4, c[0x0][0x150] ;  /* 0x0000540000047ab9 */ /* 0x000fe20000000800 */
[----:B------:R-:W-:Y:S02]  /*0560*/  ELECT P0, URZ, PT ;  /* 0x00000000003f782f */ /* 0x000fe40003800000 */
[----:B------:R-:W-:Y:S01]  /*0570*/  LEA.HI R3, R3, R4, RZ, 0x7 ;  /* 0x0000000403037211 */ /* 0x000fe200078f38ff */
[----:B------:R-:W-:Y:S01]  /*0580*/  ULDC UR5, c[0x0][0x154] ;  /* 0x0000550000057ab9 */ /* 0x000fe20000000800 */
[----:B------:R-:W-:Y:S01]  /*0590*/  SHF.R.S32.HI R7, RZ, 0x1f, R2 ;  /* 0x0000001fff077819 */ /* 0x000fe20000011402 */
[----:B------:R-:W3:Y:S01]  /*05a0*/  S2UR UR10, SR_CTAID.Y ;  /* 0x00000000000a79c3 */ /* 0x000ee20000002600 */
[----:B------:R-:W-:Y:S01]  /*05b0*/  LOP3.LUT R3, R3, 0xffffff80, RZ, 0xc0, !PT ;  /* 0xffffff8003037812 */ /* 0x000fe200078ec0ff */
[----:B------:R-:W-:Y:S01]  /*05c0*/  ULDC UR8, c[0x0][0x144] ;  /* 0x0000510000087ab9 */ /* 0x000fe20000000800 */
[----:B------:R-:W-:Y:S01]  /*05d0*/  LEA.HI R7, R7, R2, RZ, 0x2 ;  /* 0x0000000207077211 */ /* 0x000fe200078f10ff */
[----:B------:R-:W-:Y:S01]  /*05e0*/  NOP ;  /* 0x0000000000007918 */ /* 0x000fe20000000000 */
[----:B------:R-:W-:Y:S01]  /*05f0*/  NOP ;  /* 0x0000000000007918 */ /* 0x000fe20000000000 */
[----:B------:R-:W-:Y:S01]  /*0600*/  IMAD.IADD R3, R4, 0x1, -R3 ;  /* 0x0000000104037824 */ /* 0x000fe200078e0a03 */
[----:B------:R-:W-:Y:S01]  /*0610*/  LOP3.LUT R7, R7, 0x3ffffffc, RZ, 0xc0, !PT ;  /* 0x3ffffffc07077812 */ /* 0x000fe200078ec0ff */
[----:B------:R-:W-:Y:S01]  /*0620*/  ULDC UR11, c[0x0][0x148] ;  /* 0x00005200000b7ab9 */ /* 0x000fe20000000800 */
[----:B------:R-:W-:-:S02]  /*0630*/  IMAD.MOV.U32 R19, RZ, RZ, 0x1 ;  /* 0x00000001ff137424 */ /* 0x000fc400078e00ff */
[----:B------:R-:W-:Y:S01]  /*0640*/  SHF.R.S32.HI R4, RZ, 0x1f, R3 ;  /* 0x0000001fff047819 */ /* 0x000fe20000011403 */
[----:B------:R-:W-:-:S03]  /*0650*/  IMAD.IADD R2, R2, 0x1, -R7 ;  /* 0x0000000102027824 */ /* 0x000fc600078e0a07 */
[----:B------:R-:W-:Y:S02]  /*0660*/  LEA.HI R4, R4, R3, RZ, 0x3 ;  /* 0x0000000304047211 */ /* 0x000fe400078f18ff */
[----:B0-----:R-:W-:Y:S02]  /*0670*/  I2FP.F32.U32 R5, UR13 ;  /* 0x0000000d00057c45 */ /* 0x001fe40008201000 */
[--C-:B-1----:R-:W-:Y:S02]  /*0680*/  SHF.R.S32.HI R0, RZ, 0x3, R4.reuse ;  /* 0x00000003ff007819 */ /* 0x102fe40000011404 */
[----:B--2---:R-:W-:Y:S01]  /*0690*/  ISETP.NE.OR P0, PT, R6, RZ, !P0 ;  /* 0x000000ff0600720c */ /* 0x004fe20004705670 */
[----:B------:R-:W-:Y:S01]  /*06a0*/  FMUL R8, R5, UR4 ;  /* 0x0000000405087c20 */ /* 0x000fe20008400000 */
[----:B------:R-:W-:-:S04]  /*06b0*/  SHF.R.S32.HI R5, RZ, 0x1f, R4 ;  /* 0x0000001fff057819 */ /* 0x000fc80000011404 */
[----:B------:R-:W-:Y:S01]  /*06c0*/  LEA.HI R5, R5, R0, RZ, 0x2 ;  /* 0x0000000005057211 */ /* 0x000fe200078f10ff */
[----:B------:R-:W0:Y:S03]  /*06d0*/  F2I.U32.TRUNC.NTZ R8, R8 ;  /* 0x0000000800087305 */ /* 0x000e26000020f000 */
[----:B------:R-:W-:-:S03]  /*06e0*/  LOP3.LUT R5, R5, 0xfffffffc, RZ, 0xc0, !PT ;  /* 0xfffffffc05057812 */ /* 0x000fc600078ec0ff */
[----:B------:R-:W-:Y:S01]  /*06f0*/  VOTEU.ALL UP0, P0 ;  /* 0x00000000003f7886 */ /* 0x000fe20000000000 */
[----:B------:R-:W-:Y:S01]  /*0700*/  VOTEU.ALL UP1, P0 ;  /* 0x00000000003f7886 */ /* 0x000fe20000020000 */
[----:B------:R-:W-:Y:S01]  /*0710*/  IMAD.IADD R5, R0, 0x1, -R5 ;  /* 0x0000000100057824 */ /* 0x000fe200078e0a05 */
[----:B---3--:R-:W-:Y:S02]  /*0720*/  I2FP.F32.U32 R0, UR10 ;  /* 0x0000000a00007c45 */ /* 0x008fe40008201000 */
[----:B------:R-:W1:Y:S01]  /*0730*/  @!UP0 S2UR UR7, SR_CgaCtaId ;  /* 0x00000000000789c3 */ /* 0x000e620000008800 */
[----:B------:R-:W-:Y:S01]  /*0740*/  IMAD R2, R2, 0x4, R5 ;  /* 0x0000000402027824 */ /* 0x000fe200078e0205 */
[----:B------:R-:W-:Y:S01]  /*0750*/  @!UP0 UMOV UR6, 0x400 ;  /* 0x0000040000068882 */ /* 0x000fe20000000000 */
[----:B------:R-:W-:Y:S01]  /*0760*/  FMUL R4, R0, UR5 ;  /* 0x0000000500047c20 */ /* 0x000fe20008400000 */
[----:B0-----:R-:W-:Y:S01]  /*0770*/  R2UR UR4, R8 ;  /* 0x00000000080472ca */ /* 0x001fe200000e0000 */
[C---:B------:R-:W-:Y:S01]  /*0780*/  IMAD.SHL.U32 R155, R2.reuse, 0x4, RZ ;  /* 0x00000004029b7824 */ /* 0x040fe200078e00ff */
[----:B------:R-:W-:-:S03]  /*0790*/  LEA.HI R0, R2, R2, RZ, 0x1 ;  /* 0x0000000202007211 */ /* 0x000fc600078f08ff */
[----:B------:R-:W0:Y:S01]  /*07a0*/  F2I.U32.TRUNC.NTZ R4, R4 ;  /* 0x0000000400047305 */ /* 0x000e22000020f000 */
[----:B------:R-:W-:Y:S02]  /*07b0*/  LOP3.LUT R5, R0, 0xfffffffe, RZ, 0xc0, !PT ;  /* 0xfffffffe00057812 */ /* 0x000fe400078ec0ff */
[----:B------:R-:W-:-:S03]  /*07c0*/  LOP3.LUT R155, R2, 0xc, R155, 0x78, !PT ;  /* 0x0000000c029b7812 */ /* 0x000fc600078e789b */
[----:B------:R-:W-:Y:S02]  /*07d0*/  IMAD.IADD R5, R2, 0x1, -R5 ;  /* 0x0000000102057824 */ /* 0x000fe400078e0a05 */
[----:B------:R-:W-:-:S04]  /*07e0*/  UIADD3 UR4, -UR4, URZ, URZ ;  /* 0x0000003f04047290 */ /* 0x000fc8000fffe13f */
[----:B------:R-:W-:Y:S01]  /*07f0*/  UIMAD UR8, UR8, UR4, UR13 ;  /* 0x00000004080872a4 */ /* 0x000fe2000f8e020d */
[----:B0-----:R-:W-:Y:S02]  /*0800*/  R2UR UR12, R4 ;  /* 0x00000000040c72ca */ /* 0x001fe400000e0000 */
[----:B------:R-:W-:Y:S01]  /*0810*/  UMOV UR4, 0x20 ;  /* 0x0000002000047882 */ /* 0x000fe20000000000 */
[----:B------:R-:W0:Y:S02]  /*0820*/  LDC R4, c[0x0][0x140] ;  /* 0x00005000ff047b82 */ /* 0x000e240000000800 */
[----:B------:R-:W-:Y:S01]  /*0830*/  ISETP.NE.AND P3, PT, R5, UR8, PT ;  /* 0x0000000805007c0c */ /* 0x000fe2000bf65270 */
[----:B------:R-:W-:-:S04]  /*0840*/  @!UP0 UIADD3 UR4, -UR4, 0x100000, URZ ;  /* 0x0010000004048890 */ /* 0x000fc8000fffe13f */
[----:B------:R-:W-:Y:S02]  /*0850*/  @!UP0 USHF.L.U32 UR5, UR4, 0xb, URZ ;  /* 0x0000000b04058899 */ /* 0x000fe4000800063f */
[----:B------:R-:W-:Y:S02]  /*0860*/  @!UP0 USHF.L.U32 UR4, UR4, 0x1, URZ ;  /* 0x0000000104048899 */ /* 0x000fe4000800063f */
[----:B-1----:R-:W-:Y:S01]  /*0870*/  @!UP0 ULEA UR6, UR7, UR6, 0x18 ;  /* 0x0000000607068291 */ /* 0x002fe2000f8ec03f */
[----:B------:R-:W-:Y:S01]  /*0880*/  VOTEU.ALL UP0, P0 ;  /* 0x00000000003f7886 */ /* 0x000fe20000000000 */
[----:B------:R-:W-:Y:S01]  /*0890*/  LOP3.LUT P0, RZ, R3, 0x7, RZ, 0xc0, !PT ;  /* 0x0000000703ff7812 */ /* 0x000fe2000780c0ff */
[----:B------:R-:W-:-:S03]  /*08a0*/  UIADD3 UR12, -UR12, URZ, URZ ;  /* 0x0000003f0c0c7290 */ /* 0x000fc6000fffe13f */
[C---:B------:R-:W-:Y:S02]  /*08b0*/  ISETP.LT.U32.AND P0, PT, R155.reuse, 0x8, !P0 ;  /* 0x000000089b00780c */ /* 0x040fe40004701070 */
[----:B------:R-:W-:Y:S01]  /*08c0*/  @P3 LEA.HI R0, R155, R155, RZ, 0x1 ;  /* 0x0000009b9b003211 */ /* 0x000fe200078f08ff */
[----:B------:R-:W1:Y:S03]  /*08d0*/  FENCE.VIEW.ASYNC.S ;  /* 0x00000000000073c6 */ /* 0x000e660000000000 */
[----:B-1----:R-:W1:Y:S01]  /*08e0*/  @!UP0 SYNCS.EXCH.64 URZ, [UR6+0xf0], UR4 ;  /* 0x0000f004063f85b2 */ /* 0x002e620008000100 */
[----:B------:R-:W-:Y:S02]  /*08f0*/  @P3 SHF.R.S32.HI R0, RZ, 0x1, R0 ;  /* 0x00000001ff003819 */ /* 0x000fe40000011400 */
[----:B0-----:R-:W-:Y:S01]  /*0900*/  ISETP.EQ.U32.AND P2, PT, R4, 0x1, PT ;  /* 0x000000010400780c */ /* 0x001fe20003f42070 */
[----:B------:R0:W2:Y:S01]  /*0910*/  @!UP1 SYNCS.EXCH.64 URZ, [UR6+0xf8], UR4 ;  /* 0x0000f804063f95b2 */ /* 0x0000a20008000100 */
[----:B------:R-:W-:Y:S01]  /*0920*/  NOP ;  /* 0x0000000000007918 */ /* 0x000fe20000000000 */
[----:B0-----:R-:W-:-:S06]  /*0930*/  UIMAD UR4, UR11, UR12, UR10 ;  /* 0x0000000c0b0472a4 */ /* 0x001fcc000f8e020a */
[----:B------:R-:W-:Y:S02]  /*0940*/  @P3 ISETP.NE.AND P4, PT, R0, UR4, PT ;  /* 0x0000000400003c0c */ /* 0x000fe4000bf85270 */
[----:B------:R-:W-:Y:S02]  /*0950*/  SEL R0, RZ, 0x1, !P0 ;  /* 0x00000001ff007807 */ /* 0x000fe40004000000 */
[----:B------:R-:W-:-:S04]  /*0960*/  @P3 SEL R19, RZ, 0x1, P4 ;  /* 0x00000001ff133807 */ /* 0x000fc80002000000 */
[----:B------:R-:W-:Y:S01]  /*0970*/  LOP3.LUT R19, R19, R0, RZ, 0xc0, !PT ;  /* 0x0000000013137212 */ /* 0x000fe200078ec0ff */
[----:B-1----:R-:W-:Y:S06]  /*0980*/  @!P2 BRA `(.L_x_4) ;  /* 0x000000000008a947 */ /* 0x002fec0003800000 */
[----:B--2---:R-:W-:Y:S01]  /*0990*/  UCGABAR_ARV ;  /* 0x00000000000079c7 */ /* 0x004fe20008000000 */
[----:B------:R-:W-:Y:S05]  /*09a0*/  BRA `(.L_x_5) ;  /* 0x0000000000047947 */ /* 0x000fea0003800000 */
.L_x_4:
[----:B--2---:R-:W-:Y:S01]  /*09b0*/  NOP ;  /* 0x0000000000007918 */ /* 0x004fe20000000000 */
.L_x_5:
[----:B------:R-:W-:Y:S01]  /*09c0*/  ULDC UR4, c[0x0][0x65c] ;  /* 0x0001970000047ab9 */ /* 0x000fe20000000800 */
[----:B------:R-:W-:Y:S01]  /*09d0*/  UMOV UR5, URZ ;  /* 0x0000003f00057c82 */ /* 0x000fe20008000000 */
[----:B------:R-:W-:-:S03]  /*09e0*/  UISETP.NE.AND UP0, UPT, UR4, 0x1, UPT ;  /* 0x000000010400788c */ /* 0x000fc6000bf05270 */
[----:B------:R-:W-:Y:S01]  /*09f0*/  UMOV UR4, UR13 ;  /* 0x0000000d00047c82 */ /* 0x000fe20008000000 */
[----:B------:R-:W-:Y:S02]  /*0a00*/  UP2UR UR46, UPR, URZ, 0x1 ;  /* 0x000000013f2e7883 */ /* 0x000fe40008000000 */
[----:B------:R-:W-:Y:S02]  /*0a10*/  PLOP3.LUT P0, PT, PT, PT, UP0, 0x80, 0x0 ;  /* 0x000000000000781c */ /* 0x000fe40003f0f008 */
[----:B------:R-:W-:Y:S02]  /*0a20*/  PLOP3.LUT P3, PT, PT, PT, UP0, 0x80, 0x0 ;  /* 0x000000000000781c */ /* 0x000fe40003f6f008 */
[----:B------:R-:W-:Y:S01]  /*0a30*/  PLOP3.LUT P5, PT, PT, PT, UP0, 0x80, 0x0 ;  /* 0x000000000000781c */ /* 0x000fe20003faf008 */
[----:B------:R-:W-:Y:S01]  /*0a40*/  @UP0 ULDC UR14, c[0x0][0x10] ;  /* 0x00000400000e0ab9 */ /* 0x000fe20000000800 */
[----:B------:R-:W-:Y:S01]  /*0a50*/  @UP0 UMOV UR6, UR10 ;  /* 0x0000000a00060c82 */ /* 0x000fe20008000000 */
[----:B------:R-:W-:Y:S01]  /*0a60*/  @UP0 UMOV UR7, URZ ;  /* 0x0000003f00070c82 */ /* 0x000fe20008000000 */
[----:B------:R-:W-:Y:S01]  /*0a70*/  PLOP3.LUT P4, PT, PT, PT, UP0, 0x80, 0x0 ;  /* 0x000000000000781c */ /* 0x000fe20003f8f008 */
[----:B------:R-:W-:-:S03]  /*0a80*/  @UP0 UIMAD.WIDE.U32 UR14, UR13, UR14, UR6 ;  /* 0x0000000e0d0e02a5 */ /* 0x000fc6000f8e0006 */
[----:B------:R-:W-:Y:S01]  /*0a90*/  @!UP0 ULDC UR7, c[0x0][0xc] ;  /* 0x0000030000078ab9 */ /* 0x000fe20000000800 */
[----:B------:R-:W-:Y:S01]  /*0aa0*/  @UP0 UMOV UR6, URZ ;  /* 0x0000003f00060c82 */ /* 0x000fe20008000000 */
[----:B------:R-:W-:Y:S01]  /*0ab0*/  @!UP0 UIMAD.WIDE.U32 UR4, UR10, UR7, UR4 ;  /* 0x000000070a0482a5 */ /* 0x000fe2000f8e0004 */
[----:B------:R-:W-:Y:S01]  /*0ac0*/  IMAD.U32 R2, RZ, RZ, UR14 ;  /* 0x0000000eff027e24 */ /* 0x000fe2000f8e00ff */
[----:B------:R-:W-:Y:S02]  /*0ad0*/  @UP0 UIADD3 UR6, UR15, UR6, URZ ;  /* 0x000000060f060290 */ /* 0x000fe4000fffe03f */
[----:B------:R-:W-:Y:S02]  /*0ae0*/  IMAD.U32 R3, RZ, RZ, UR15 ;  /* 0x0000000fff037e24 */ /* 0x000fe4000f8e00ff */
[----:B------:R-:W-:Y:S02]  /*0af0*/  @P0 IMAD.MOV.U32 R7, RZ, RZ, R2 ;  /* 0x000000ffff070224 */ /* 0x000fe400078e0002 */
[----:B------:R-:W-:-:S02]  /*0b00*/  IMAD.U32 R5, RZ, RZ, UR5 ;  /* 0x00000005ff057e24 */ /* 0x000fc4000f8e00ff */
[----:B------:R-:W-:Y:S02]  /*0b10*/  IMAD.U32 R2, RZ, RZ, UR4 ;  /* 0x00000004ff027e24 */ /* 0x000fe4000f8e00ff */
[----:B------:R-:W-:Y:S02]  /*0b20*/  @P3 IMAD.U32 R6, RZ, RZ, UR6 ;  /* 0x00000006ff063e24 */ /* 0x000fe4000f8e00ff */
[----:B------:R-:W-:Y:S02]  /*0b30*/  @!P5 IMAD.MOV.U32 R6, RZ, RZ, R5 ;  /* 0x000000ffff06d224 */ /* 0x000fe400078e0005 */
[----:B------:R-:W-:Y:S02]  /*0b40*/  @!P4 IMAD.MOV.U32 R7, RZ, RZ, R2 ;  /* 0x000000ffff07c224 */ /* 0x000fe400078e0002 */
[----:B------:R-:W-:Y:S01]  /*0b50*/  IMAD.U32 R3, RZ, RZ, UR5 ;  /* 0x00000005ff037e24 */ /* 0x000fe2000f8e00ff */
[----:B------:R0:W-:Y:S01]  /*0b60*/  STL [R1+0x200], R6 ;  /* 0x0002000601007387 */ /* 0x0001e20000100800 */
[----:B------:R-:W-:-:S03]  /*0b70*/  IMAD.U32 R4, RZ, RZ, UR4 ;  /* 0x00000004ff047e24 */ /* 0x000fc6000f8e00ff */
[----:B------:R0:W-:Y:S01]  /*0b80*/  STL [R1+0x204], R7 ;  /* 0x0002040701007387 */ /* 0x0001e20000100800 */
[----:B------:R-:W-:Y:S05]  /*0b90*/  @!P2 BRA `(.L_x_6) ;  /* 0x00000000000ca947 */ /* 0x000fea0003800000 */
[----:B------:R-:W-:Y:S01]  /*0ba0*/  UCGABAR_WAIT ;  /* 0x0000000000007dc7 */ /* 0x000fe20008000000 */
[----:B------:R-:W-:Y:S01]  /*0bb0*/  CCTL.IVALL ;  /* 0x00000000ff00798f */ /* 0x000fe20002000000 */
[----:B------:R-:W-:Y:S05]  /*0bc0*/  BRA `(.L_x_7) ;  /* 0x0000000000047947 */ /* 0x000fea0003800000 */
.L_x_6:
[----:B------:R-:W-:Y:S06]  /*0bd0*/  BAR.SYNC.DEFER_BLOCKING 0x0 ;  /* 0x0000000000007b1d */ /* 0x000fec0000010000 */
.L_x_7:
[----:B------:R-:W-:Y:S05]  /*0be0*/  @!P1 BRA `(.L_x_8) ;  /* 0x0000010000249947 */ /* 0x000fea0003800000 */
[----:B------:R-:W-:-:S06]  /*0bf0*/  UISETP.GT.U32.AND UP0, UPT, UR16, 0x1, UPT ;  /* 0x000000011000788c */ /* 0x000fcc000bf04070 */
[----:B------:R-:W-:-:S13]  /*0c00*/  PLOP3.LUT P0, PT, PT, PT, UP0, 0x80, 0x0 ;  /* 0x000000000000781c */ /* 0x000fda0003f0f008 */
[----:B------:R-:W-:Y:S05]  /*0c10*/  @P0 EXIT ;  /* 0x000000000000094d */ /* 0x000fea0003800000 */
[----:B------:R-:W-:Y:S01]  /*0c20*/  ULDC.64 UR4, c[0x0][0x650] ;  /* 0x0001940000047ab9 */ /* 0x000fe20000000a00 */
[----:B------:R-:W-:Y:S01]  /*0c30*/  UMOV UR42, 0xffffffff ;  /* 0xffffffff002a7882 */ /* 0x000fe20000000000 */
[----:B------:R-:W-:Y:S01]  /*0c40*/  ISETP.GE.U32.AND P0, PT, R7, UR4, PT ;  /* 0x0000000407007c0c */ /* 0x000fe2000bf06070 */
[----:B------:R-:W-:Y:S01]  /*0c50*/  UMOV UR41, 0xffffffff ;  /* 0xffffffff00297882 */ /* 0x000fe20000000000 */
[----:B------:R-:W-:Y:S01]  /*0c60*/  UMOV UR43, 0xffffffff ;  /* 0xffffffff002b7882 */ /* 0x000fe20000000000 */
[----:B------:R-:W-:Y:S02]  /*0c70*/  PRMT R0, RZ, 0x7610, R0 ;  /* 0x00007610ff007816 */ /* 0x000fe40000000000 */
[----:B------:R-:W-:-:S13]  /*0c80*/  ISETP.GE.U32.AND.EX P0, PT, R6, UR5, PT, P0 ;  /* 0x0000000506007c0c */ /* 0x000fda000bf06100 */
[----:B------:R-:W-:Y:S05]  /*0c90*/  @P0 BRA `(.L_x_9) ;  /* 0x0000000400480947 */ /* 0x000fea0003800000 */
[----:B------:R-:W-:Y:S01]  /*0ca0*/  ULDC.64 UR16, c[0x0][0x628] ;  /* 0x00018a0000107ab9 */ /* 0x000fe20000000a00 */
[C---:B------:R-:W-:Y:S01]  /*0cb0*/  R2UR UR19, R7.reuse ;  /* 0x00000000071372ca */ /* 0x040fe200000e0000 */
[----:B------:R-:W-:Y:S01]  /*0cc0*/  ULDC UR18, c[0x0][0x630] ;  /* 0x00018c0000127ab9 */ /* 0x000fe20000000800 */
[----:B------:R-:W-:Y:S02]  /*0cd0*/  ISETP.NE.U32.AND P0, PT, RZ, UR16, PT ;  /* 0x00000010ff007c0c */ /* 0x000fe4000bf05070 */
[----:B------:R-:W-:Y:S02]  /*0ce0*/  R2UR UR4, R7 ;  /* 0x00000000070472ca */ /* 0x000fe400000e0000 */
[----:B------:R-:W-:Y:S02]  /*0cf0*/  ISETP.NE.AND.EX P0, PT, RZ, UR17, PT, P0 ;  /* 0x00000011ff007c0c */ /* 0x000fe4000bf05300 */
[----:B------:R-:W-:-:S11]  /*0d00*/  R2UR UR5, R6 ;  /* 0x00000000060572ca */ /* 0x000fd600000e0000 */
[----:B------:R-:W-:Y:S05]  /*0d10*/  @!P0 BRA `(.L_x_10) ;  /* 0x0000000000308947 */ /* 0x000fea0003800000 */
[----:B------:R-:W-:Y:S01]  /*0d20*/  R2UR UR4, R7 ;  /* 0x00000000070472ca */ /* 0x000fe200000e0000 */
[----:B------:R-:W-:Y:S01]  /*0d30*/  ULDC UR9, c[0x0][0x634] ;  /* 0x00018d0000097ab9 */ /* 0x000fe20000000800 */
[----:B------:R-:W-:-:S11]  /*0d40*/  R2UR UR13, R6 ;  /* 0x00000000060d72ca */ /* 0x000fd600000e0000 */
[----:B------:R-:W-:-:S04]  /*0d50*/  UIADD3 UR9, UP0, UR4, UR9, URZ ;  /* 0x0000000904097290 */ /* 0x000fc8000ff1e03f */
[----:B------:R-:W-:-:S04]  /*0d60*/  UIADD3.X UR13, URZ, UR13, URZ, UP0, !UPT ;  /* 0x0000000d3f0d7290 */ /* 0x000fc800087fe43f */
[----:B------:R-:W-:-:S04]  /*0d70*/  UIMAD.WIDE.U32 UR4, UR13, UR16, URZ ;  /* 0x000000100d0472a5 */ /* 0x000fc8000f8e003f */
[----:B------:R-:W-:Y:S02]  /*0d80*/  UIMAD.WIDE.U32 UR6, UP0, UR9, UR17, UR4 ;  /* 0x00000011090672a5 */ /* 0x000fe4000f800004 */
[----:B------:R-:W-:Y:S02]  /*0d90*/  UIMAD.WIDE.U32 UR4, UR9, UR16, URZ ;  /* 0x00000010090472a5 */ /* 0x000fe4000f8e003f */
[----:B------:R-:W-:Y:S02]  /*0da0*/  UIADD3.X UR15, URZ, URZ, URZ, UP0, !UPT ;  /* 0x0000003f3f0f7290 */ /* 0x000fe400087fe43f */
[----:B------:R-:W-:Y:S01]  /*0db0*/  UIADD3 URZ, UP0, UR5, UR6, URZ ;  /* 0x00000006053f7290 */ /* 0x000fe2000ff1e03f */
[----:B------:R-:W-:-:S03]  /*0dc0*/  UMOV UR14, UR7 ;  /* 0x00000007000e7c82 */ /* 0x000fc60008000000 */
[----:B------:R-:W-:-:S12]  /*0dd0*/  UIMAD.WIDE.U32.X UR4, UR13, UR17, UR14, UP0 ;  /* 0x000000110d0472a5 */ /* 0x000fd800080e040e */
.L_x_10:
[----:B------:R-:W-:Y:S01]  /*0de0*/  USHF.R.U64 UR43, UR4, UR18, UR5 ;  /* 0x00000012042b7299 */ /* 0x000fe20008001205 */
[----:B------:R-:W-:Y:S01]  /*0df0*/  R2UR UR7, R6 ;  /* 0x00000000060772ca */ /* 0x000fe200000e0000 */
[----:B------:R-:W-:Y:S02]  /*0e00*/  USHF.R.U32.HI UR4, URZ, UR18, UR5 ;  /* 0x000000123f047299 */ /* 0x000fe40008011605 */
[----:B------:R-:W-:Y:S01]  /*0e10*/  UIADD3 UR5, UP0, URZ, -UR43, URZ ;  /* 0x8000002b3f057290 */ /* 0x000fe2000ff1e03f */
[----:B------:R-:W-:Y:S01]  /*0e20*/  ULDC.64 UR14, c[0x0][0x620] ;  /* 0x00018800000e7ab9 */ /* 0x000fe20000000a00 */
[----:B------:R-:W-:Y:S02]  /*0e30*/  UMOV UR6, UR19 ;  /* 0x0000001300067c82 */ /* 0x000fe40008000000 */
[----:B------:R-:W-:Y:S01]  /*0e40*/  UIADD3.X UR4, URZ, ~UR4, URZ, UP0, !UPT ;  /* 0x800000043f047290 */ /* 0x000fe200087fe43f */
[----:B------:R-:W-:Y:S01]  /*0e50*/  ULDC UR9, c[0x0][0x618] ;  /* 0x0001860000097ab9 */ /* 0x000fe20000000800 */
[----:B------:R-:W-:-:S02]  /*0e60*/  UIMAD UR12, UR11, UR12, UR10 ;  /* 0x0000000c0b0c72a4 */ /* 0x000fc4000f8e020a */
[----:B------:R-:W-:Y:S02]  /*0e70*/  UIMAD UR4, UR4, UR14, URZ ;  /* 0x0000000e040472a4 */ /* 0x000fe4000f8e023f */
[----:B------:R-:W-:Y:S02]  /*0e80*/  UIMAD.WIDE.U32 UR6, UR5, UR14, UR6 ;  /* 0x0000000e050672a5 */ /* 0x000fe4000f8e0006 */
[----:B------:R-:W-:Y:S01]  /*0e90*/  UIMAD UR4, UR5, UR15, UR4 ;  /* 0x0000000f050472a4 */ /* 0x000fe2000f8e0204 */
[----:B------:R-:W-:Y:S01]  /*0ea0*/  ULDC UR10, c[0x0][0x608] ;  /* 0x00018200000a7ab9 */ /* 0x000fe20000000800 */
[----:B------:R-:W-:Y:S02]  /*0eb0*/  ULDC UR18, c[0x0][0x658] ;  /* 0x0001960000127ab9 */ /* 0x000fe40000000800 */
[----:B------:R-:W-:Y:S01]  /*0ec0*/  UIADD3 UR7, UR7, UR4, URZ ;  /* 0x0000000407077290 */ /* 0x000fe2000fffe03f */
[----:B------:R-:W-:Y:S02]  /*0ed0*/  UMOV UR11, 0xffffffff ;  /* 0xffffffff000b7882 */ /* 0x000fe40000000000 */
[----:B------:R-:W-:Y:S01]  /*0ee0*/  ULDC.64 UR4, c[0x0][0x640] ;  /* 0x0001900000047ab9 */ /* 0x000fe20000000a00 */
[----:B------:R-:W-:Y:S01]  /*0ef0*/  USHF.R.U64 UR16, UR6, UR9, UR7 ;  /* 0x0000000906107299 */ /* 0x000fe20008001207 */
[----:B------:R-:W-:Y:S01]  /*0f00*/  ISETP.NE.U32.AND P0, PT, RZ, UR4, PT ;  /* 0x00000004ff007c0c */ /* 0x000fe2000bf05070 */
[----:B------:R-:W-:-:S02]  /*0f10*/  USHF.R.U32.HI UR7, URZ, UR9, UR7 ;  /* 0x000000093f077299 */ /* 0x000fc40008011607 */
[----:B------:R-:W-:Y:S01]  /*0f20*/  USHF.L.U32 UR6, UR11, UR18, URZ ;  /* 0x000000120b067299 */ /* 0x000fe2000800063f */
[----:B------:R-:W-:Y:S01]  /*0f30*/  ISETP.NE.AND.EX P0, PT, RZ, UR5, PT, P0 ;  /* 0x00000005ff007c0c */ /* 0x000fe2000bf05300 */
[----:B------:R-:W-:Y:S02]  /*0f40*/  USHF.R.U64 UR22, UR16, UR10, UR7 ;  /* 0x0000000a10167299 */ /* 0x000fe40008001207 */
[----:B------:R-:W-:Y:S02]  /*0f50*/  USHF.R.U32.HI UR7, URZ, UR10, UR7 ;  /* 0x0000000a3f077299 */ /* 0x000fe40008011607 */
[----:B------:R-:W-:Y:S02]  /*0f60*/  UISETP.NE.AND UP1, UPT, UR46, URZ, UPT ;  /* 0x0000003f2e00728c */ /* 0x000fe4000bf25270 */
[----:B------:R-:W-:Y:S01]  /*0f70*/  USHF.R.U64 UR23, UR22, UR18, UR7 ;  /* 0x0000001216177299 */ /* 0x000fe20008001207 */
[----:B------:R-:W-:Y:S01]  /*0f80*/  ULDC UR17, c[0x0][0x600] ;  /* 0x0001800000117ab9 */ /* 0x000fe20000000800 */
[----:B------:R-:W-:-:S02]  /*0f90*/  ULOP3.LUT UR13, URZ, UR6, URZ, 0x33, !UPT ;  /* 0x000000063f0d7292 */ /* 0x000fc4000f8e333f */
[----:B------:R-:W-:Y:S02]  /*0fa0*/  UIADD3 UR15, UR17, -0x1, URZ ;  /* 0xffffffff110f7890 */ /* 0x000fe4000fffe03f */
[----:B------:R-:W-:Y:S02]  /*0fb0*/  USEL UR12, UR8, UR12, !UP1 ;  /* 0x0000000c080c7287 */ /* 0x000fe4000c800000 */
[----:B------:R-:W-:Y:S01]  /*0fc0*/  USHF.R.U32.HI UR7, URZ, UR18, UR7 ;  /* 0x000000123f077299 */ /* 0x000fe20008011607 */
[----:B------:R-:W-:Y:S01]  /*0fd0*/  ULDC UR19, c[0x0][0x648] ;  /* 0x0001920000137ab9 */ /* 0x000fe20000000800 */
[----:B------:R-:W-:Y:S01]  /*0fe0*/  ULDC UR20, c[0x0][0x638] ;  /* 0x00018e0000147ab9 */ /* 0x000fe20000000800 */
[----:B------:R-:W-:Y:S01]  /*0ff0*/  UMOV UR21, 0x1 ;  /* 0x0000000100157882 */ /* 0x000fe20000000000 */
[----:B------:R-:W-:Y:S01]  /*1000*/  UMOV UR6, UR23 ;  /* 0x0000001700067c82 */ /* 0x000fe20008000000 */
[----:B------:R-:W-:Y:S07]  /*1010*/  @!P0 BRA `(.L_x_11) ;  /* 0x0000000000308947 */ /* 0x000fee0003800000 */
[----:B------:R-:W-:Y:S02]  /*1020*/  ULDC UR10, c[0x0][0x64c] ;  /* 0x00019300000a7ab9 */ /* 0x000fe40000000800 */
        /* <DEDUP_REMOVED lines=8> */
[----:B------:R-:W-:-:S07]  /*10b0*/  UIMAD.WIDE.U32.X UR4, UR14, UR5, UR10, UP0 ;  /* 0x000000050e0472a5 */ /* 0x000fce00080e040a */
[----:B------:R-:W-:Y:S01]  /*10c0*/  UMOV UR6, UR4 ;  /* 0x0000000400067c82 */ /* 0x000fe20008000000 */
[----:B------:R-:W-:-:S05]  /*10d0*/  UMOV UR7, UR5 ;  /* 0x0000000500077c82 */ /* 0x000fca0008000000 */
.L_x_11:
[----:B------:R-:W-:Y:S01]  /*10e0*/  USHF.R.U64 UR5, UR6, UR19, UR7 ;  /* 0x0000001306057299 */ /* 0x000fe20008001207 */
[----:B------:R-:W-:Y:S01]  /*10f0*/  IMAD.MOV.U32 R0, RZ, RZ, 0x1 ;  /* 0x00000001ff007424 */ /* 0x000fe200078e00ff */
[----:B------:R-:W-:Y:S02]  /*1100*/  USHF.L.U32 UR4, UR21, UR18, URZ ;  /* 0x0000001215047299 */ /* 0x000fe4000800063f */
[----:B------:R-:W-:Y:S02]  /*1110*/  ULOP3.LUT UR13, UR22, UR13, URZ, 0xc0, !UPT ;  /* 0x0000000d160d7292 */ /* 0x000fe4000f8ec03f */
[----:B------:R-:W-:Y:S02]  /*1120*/  UIADD3 UR6, -UR5, URZ, URZ ;  /* 0x0000003f05067290 */ /* 0x000fe4000fffe13f */
[----:B------:R-:W-:Y:S02]  /*1130*/  UIMAD UR13, UR4, UR5, UR13 ;  /* 0x00000005040d72a4 */ /* 0x000fe4000f8e020d */
[----:B------:R-:W-:-:S02]  /*1140*/  ULOP3.LUT UR15, UR16, UR15, URZ, 0xc0, !UPT ;  /* 0x0000000f100f7292 */ /* 0x000fc4000f8ec03f */
[----:B------:R-:W-:Y:S01]  /*1150*/  UIMAD UR4, UR6, UR20, UR23 ;  /* 0x00000014060472a4 */ /* 0x000fe2000f8e0217 */
[----:B------:R-:W-:Y:S01]  /*1160*/  ULDC UR5, c[0x0][0x610] ;  /* 0x0001840000057ab9 */ /* 0x000fe20000000800 */
[----:B------:R-:W-:Y:S02]  /*1170*/  UISETP.NE.AND UP0, UPT, UR46, URZ, UPT ;  /* 0x0000003f2e00728c */ /* 0x000fe4000bf05270 */
[----:B------:R-:W-:Y:S02]  /*1180*/  UIMAD UR12, UR13, UR5, UR12 ;  /* 0x000000050d0c72a4 */ /* 0x000fe4000f8e020c */
[----:B------:R-:W-:-:S04]  /*1190*/  UIMAD UR4, UR4, UR17, UR15 ;  /* 0x00000011040472a4 */ /* 0x000fc8000f8e020f */
[----:B------:R-:W-:Y:S02]  /*11a0*/  USEL UR41, UR4, UR12, !UP0 ;  /* 0x0000000c04297287 */ /* 0x000fe4000c000000 */
[----:B------:R-:W-:-:S12]  /*11b0*/  USEL UR42, UR12, UR4, !UP0 ;  /* 0x000000040c2a7287 */ /* 0x000fd8000c000000 */
.L_x_9:
[----:B------:R-:W-:-:S08]  /*11c0*/  NOP ;  /* 0x0000000000007918 */ /* 0x000fd00000000000 */
[----:B------:R-:W1:Y:S02]  /*11d0*/  USETMAXREG.TRY_ALLOC.CTAPOOL UP0, 0xf0 ;  /* 0x000000f0000079c8 */ /* 0x000e640008000600 */
[----:B-1----:R-:W-:-:S13]  /*11e0*/  PLOP3.LUT P0, PT, PT, PT, UP0, 0x80, 0x0 ;  /* 0x000000000000781c */ /* 0x002fda0003f0f008 */
[----:B------:R-:W-:Y:S05]  /*11f0*/  @!P0 BRA `(.L_x_9) ;  /* 0xfffffffc00f08947 */ /* 0x000fea000383ffff */
[----:B------:R-:W-:Y:S01]  /*1200*/  ULDC.64 UR4, c[0x0][0x598] ;  /* 0x0001660000047ab9 */ /* 0x000fe20000000a00 */
[----:B------:R-:W-:Y:S01]  /*1210*/  ULDC.64 UR36, c[0x0][0x208] ;  /* 0x0000820000247ab9 */ /* 0x000fe20000000a00 */
[----:B------:R-:W-:-:S04]  /*1220*/  ISETP.NE.U32.AND P0, PT, RZ, UR4, PT ;  /* 0x00000004ff007c0c */ /* 0x000fc8000bf05070 */
[----:B------:R-:W-:-:S13]  /*1230*/  ISETP.NE.AND.EX P0, PT, RZ, UR5, PT, P0 ;  /* 0x00000005ff007c0c */ /* 0x000fda000bf05300 */
[----:B------:R-:W-:Y:S05]  /*1240*/  @!P0 BRA `(.L_x_12) ;  /* 0x00000000001c8947 */ /* 0x000fea0003800000 */
[----:B------:R-:W1:Y:S02]  /*1250*/  LDC.64 R2, c[0x0][0x598] ;  /* 0x00016600ff027b82 */ /* 0x000e640000000a00 */
[----:B-1----:R-:W2:Y:S02]  /*1260*/  LDG.E.64 R2, desc[UR36][R2.64] ;  /* 0x0000002402027981 */ /* 0x002ea4000c1e1b00 */
[----:B--2---:R-:W-:-:S04]  /*1270*/  ISETP.NE.U32.AND P0, PT, R2, RZ, PT ;  /* 0x000000ff0200720c */ /* 0x004fc80003f05070 */
[----:B------:R-:W-:-:S13]  /*1280*/  ISETP.NE.AND.EX P0, PT, R3, RZ, PT, P0 ;  /* 0x000000ff0300720c */ /* 0x000fda0003f05300 */
[----:B------:R-:W-:Y:S05]  /*1290*/  @!P0 BRA `(.L_x_12) ;  /* 0x0000000000088947 */ /* 0x000fea0003800000 */
[----:B------:R1:W5:Y:S01]  /*12a0*/  LD.E R17, desc[UR36][R2.64] ;  /* 0x0000002402117980 */ /* 0x000362000c101900 */
[----:B------:R-:W-:Y:S05]  /*12b0*/  BRA `(.L_x_13) ;  /* 0x0000000000247947 */ /* 0x000fea0003800000 */
.L_x_12:
[----:B------:R-:W-:Y:S02]  /*12c0*/  ULDC.64 UR4, c[0x0][0x588] ;  /* 0x0001620000047ab9 */ /* 0x000fe40000000a00 */
[----:B------:R-:W-:-:S04]  /*12d0*/  ISETP.NE.U32.AND P0, PT, RZ, UR4, PT ;  /* 0x00000004ff007c0c */ /* 0x000fc8000bf05070 */
[----:B------:R-:W-:-:S13]  /*12e0*/  ISETP.NE.AND.EX P0, PT, RZ, UR5, PT, P0 ;  /* 0x00000005ff007c0c */ /* 0x000fda000bf05300 */
[----:B------:R-:W-:Y:S05]  /*12f0*/  @!P0 BRA `(.L_x_14) ;  /* 0x00000000000c8947 */ /* 0x000fea0003800000 */
[----:B------:R-:W1:Y:S02]  /*1300*/  LDC.64 R2, c[0x0][0x588] ;  /* 0x00016200ff027b82 */ /* 0x000e640000000a00 */
[----:B-1----:R2:W5:Y:S01]  /*1310*/  LDG.E R17, desc[UR36][R2.64] ;  /* 0x0000002402117981 */ /* 0x002562000c1e1900 */
[----:B------:R-:W-:Y:S05]  /*1320*/  BRA `(.L_x_13) ;  /* 0x0000000000087947 */ /* 0x000fea0003800000 */
.L_x_14:
[----:B------:R-:W-:Y:S02]  /*1330*/  ULDC UR4, c[0x0][0x580] ;  /* 0x0001600000047ab9 */ /* 0x000fe40000000800 */
[----:B------:R-:W-:-:S07]  /*1340*/  IMAD.U32 R17, RZ, RZ, UR4 ;  /* 0x00000004ff117e24 */ /* 0x000fce000f8e00ff */
.L_x_13:
[----:B------:R-:W-:Y:S02]  /*1350*/  ULDC.64 UR4, c[0x0][0x5a0] ;  /* 0x0001680000047ab9 */ /* 0x000fe40000000a00 */
[----:B------:R-:W-:-:S04]  /*1360*/  ISETP.NE.U32.AND P0, PT, RZ, UR4, PT ;  /* 0x00000004ff007c0c */ /* 0x000fc8000bf05070 */
[----:B------:R-:W-:-:S13]  /*1370*/  ISETP.NE.AND.EX P0, PT, RZ, UR5, PT, P0 ;  /* 0x00000005ff007c0c */ /* 0x000fda000bf05300 */
[----:B------:R-:W-:Y:S05]  /*1380*/  @!P0 BRA `(.L_x_15) ;  /* 0x00000000001c8947 */ /* 0x000fea0003800000 */
[----:B-12---:R-:W1:Y:S02]  /*1390*/  LDC.64 R2, c[0x0][0x5a0] ;  /* 0x00016800ff027b82 */ /* 0x006e640000000a00 */
[----:B-1----:R-:W2:Y:S02]  /*13a0*/  LDG.E.64 R2, desc[UR36][R2.64] ;  /* 0x0000002402027981 */ /* 0x002ea4000c1e1b00 */
[----:B--2---:R-:W-:-:S04]  /*13b0*/  ISETP.NE.U32.AND P0, PT, R2, RZ, PT ;  /* 0x000000ff0200720c */ /* 0x004fc80003f05070 */
[----:B------:R-:W-:-:S13]  /*13c0*/  ISETP.NE.AND.EX P0, PT, R3, RZ, PT, P0 ;  /* 0x000000ff0300720c */ /* 0x000fda0003f05300 */
[----:B------:R-:W-:Y:S05]  /*13d0*/  @!P0 BRA `(.L_x_15) ;  /* 0x0000000000088947 */ /* 0x000fea0003800000 */
[----:B------:R1:W5:Y:S01]  /*13e0*/  LD.E R18, desc[UR36][R2.64] ;  /* 0x0000002402127980 */ /* 0x000362000c101900 */
[----:B------:R-:W-:Y:S05]  /*13f0*/  BRA `(.L_x_16) ;  /* 0x0000000000247947 */ /* 0x000fea0003800000 */
.L_x_15:
[----:B------:R-:W-:Y:S02]  /*1400*/  ULDC.64 UR4, c[0x0][0x590] ;  /* 0x0001640000047ab9 */ /* 0x000fe40000000a00 */
[----:B------:R-:W-:-:S04]  /*1410*/  ISETP.NE.U32.AND P0, PT, RZ, UR4, PT ;  /* 0x00000004ff007c0c */ /* 0x000fc8000bf05070 */
[----:B------:R-:W-:-:S13]  /*1420*/  ISETP.NE.AND.EX P0, PT, RZ, UR5, PT, P0 ;  /* 0x00000005ff007c0c */ /* 0x000fda000bf05300 */
[----:B------:R-:W-:Y:S05]  /*1430*/  @!P0 BRA `(.L_x_17) ;  /* 0x00000000000c8947 */ /* 0x000fea0003800000 */
[----:B-12---:R-:W1:Y:S02]  /*1440*/  LDC.64 R2, c[0x0][0x590] ;  /* 0x00016400ff027b82 */ /* 0x006e640000000a00 */
[----:B-1----:R2:W5:Y:S01]  /*1450*/  LDG.E R18, desc[UR36][R2.64] ;  /* 0x0000002402127981 */ /* 0x002562000c1e1900 */
[----:B------:R-:W-:Y:S05]  /*1460*/  BRA `(.L_x_16) ;  /* 0x0000000000087947 */ /* 0x000fea0003800000 */
.L_x_17:
[----:B------:R-:W-:Y:S02]  /*1470*/  ULDC UR4, c[0x0][0x584] ;  /* 0x0001610000047ab9 */ /* 0x000fe40000000800 */
[----:B------:R-:W-:-:S07]  /*1480*/  IMAD.U32 R18, RZ, RZ, UR4 ;  /* 0x00000004ff127e24 */ /* 0x000fce000f8e00ff */
.L_x_16:
[----:B------:R-:W-:-:S13]  /*1490*/  LOP3.LUT P0, RZ, R0, 0xff, RZ, 0xc0, !PT ;  /* 0x000000ff00ff7812 */ /* 0x000fda000780c0ff */
[----:B------:R-:W-:Y:S05]  /*14a0*/  @!P0 EXIT ;  /* 0x000000000000894d */ /* 0x000fea0003800000 */
[----:B------:R-:W-:Y:S01]  /*14b0*/  ULDC UR4, c[0x0][0x28c] ;  /* 0x0000a30000047ab9 */ /* 0x000fe20000000800 */
[----:B------:R-:W-:Y:S01]  /*14c0*/  UMOV UR38, URZ ;  /* 0x0000003f00267c82 */ /* 0x000fe20008000000 */
[----:B------:R-:W-:Y:S01]  /*14d0*/  UIADD3 UR4, UR4, 0x1f, URZ ;  /* 0x0000001f04047890 */ /* 0x000fe2000fffe03f */
[----:B------:R-:W-:-:S03]  /*14e0*/  UMOV UR39, URZ ;  /* 0x0000003f00277c82 */ /* 0x000fc60008000000 */
[----:B------:R-:W-:-:S04]  /*14f0*/  USHF.R.S32.HI UR5, URZ, 0x1f, UR4 ;  /* 0x0000001f3f057899 */ /* 0x000fc80008011404 */
[----:B------:R-:W-:-:S04]  /*1500*/  ULEA.HI UR5, UR5, UR4, URZ, 0x5 ;  /* 0x0000000405057291 */ /* 0x000fc8000f8f283f */
[----:B------:R-:W-:-:S12]  /*1510*/  USHF.R.S32.HI UR44, URZ, 0x5, UR5 ;  /* 0x000000053f2c7899 */ /* 0x000fd80008011405 */
.L_x_553:
[----:B------:R-:W3:Y:S01]  /*1520*/  S2R R0, SR_TID.X ;  /* 0x0000000000007919 */ /* 0x000ee20000002100 */
[----:B----4-:R-:W4:Y:S01]  /*1530*/  S2UR UR7, SR_CgaCtaId ;  /* 0x00000000000779c3 */ /* 0x010f220000008800 */
[----:B------:R-:W-:Y:S02]  /*1540*/  UMOV UR6, 0x400 ;  /* 0x0000040000067882 */ /* 0x000fe40000000000 */
[----:B----4-:R-:W-:Y:S01]  /*1550*/  ULEA UR6, UR7, UR6, 0x18 ;  /* 0x0000000607067291 */ /* 0x010fe2000f8ec03f */
[----:B---3--:R-:W-:-:S04]  /*1560*/  LOP3.LUT R0, R0, 0x80, RZ, 0xc0, !PT ;  /* 0x0000008000007812 */ /* 0x008fc800078ec0ff */
[----:B------:R-:W-:-:S06]  /*1570*/  SHF.R.U32.HI R0, RZ, 0x7, R0 ;  /* 0x00000007ff007819 */ /* 0x000fcc0000011600 */
[----:B------:R-:W3:Y:S02]  /*1580*/  SHFL.IDX PT, R0, R0, RZ, 0x1f ;  /* 0x00001fff00007589 */ /* 0x000ee400000e0000 */
[----:B---3--:R-:W-:-:S13]  /*1590*/  R2UR UR4, R0 ;  /* 0x00000000000472ca */ /* 0x008fda00000e0000 */
[----:B------:R-:W-:-:S04]  /*15a0*/  ULEA.HI UR5, UR4, UR4, URZ, 0x1 ;  /* 0x0000000404057291 */ /* 0x000fc8000f8f083f */
[----:B------:R-:W-:-:S04]  /*15b0*/  ULOP3.LUT UR5, UR5, 0x1ffffe, URZ, 0xc0, !UPT ;  /* 0x001ffffe05057892 */ /* 0x000fc8000f8ec03f */
[----:B------:R-:W-:-:S03]  /*15c0*/  UIADD3 UR5, UR4, -UR5, URZ ;  /* 0x8000000504057290 */ /* 0x000fc6000fffe03f */
[----:B------:R-:W-:Y:S01]  /*15d0*/  ULDC UR4, c[0x0][0x28c] ;  /* 0x0000a30000047ab9 */ /* 0x000fe20000000800 */
[----:B------:R-:W-:Y:S01]  /*15e0*/  ULEA UR5, UR5, UR6, 0xb ;  /* 0x0000000605057291 */ /* 0x000fe2000f8e583f */
[----:B------:R-:W-:-:S03]  /*15f0*/  ISETP.LT.AND P0, PT, RZ, UR4, PT ;  /* 0x00000004ff007c0c */ /* 0x000fc6000bf01270 */
[----:B------:R-:W-:-:S04]  /*1600*/  UIADD3 UR5, UR5, 0x200, URZ ;  /* 0x0000020005057890 */ /* 0x000fc8000fffe03f */
[----:B------:R-:W-:-:S04]  /*1610*/  USHF.R.U32.HI UR5, URZ, 0x4, UR5 ;  /* 0x000000043f057899 */ /* 0x000fc80008011605 */
[----:B------:R-:W-:-:S04]  /*1620*/  ULOP3.LUT UR5, UR5, 0x3fff, URZ, 0xc0, !UPT ;  /* 0x00003fff05057892 */ /* 0x000fc8000f8ec03f */
[----:B------:R-:W-:Y:S01]  /*1630*/  ULOP3.LUT UR45, UR5, 0x10000, URZ, 0xfc, !UPT ;  /* 0x00010000052d7892 */ /* 0x000fe2000f8efc3f */
[----:B------:R-:W-:Y:S11]  /*1640*/  @P0 BRA `(.L_x_18) ;  /* 0x0000000000400947 */ /* 0x000ff60003800000 */
[----:B------:R-:W-:Y:S01]  /*1650*/  MOV R0, 0x0 ;  /* 0x0000000000007802 */ /* 0x000fe20000000f00 */
[----:B------:R-:W-:Y:S01]  /*1660*/  ULDC.64 UR4, c[0x4][0x68] ;  /* 0x01001a0000047ab9 */ /* 0x000fe20000000a00 */
[----:B------:R-:W-:Y:S01]  /*1670*/  ULDC.64 UR6, c[0x4][0x8] ;  /* 0x0100020000067ab9 */ /* 0x000fe20000000a00 */
[----:B------:R-:W-:Y:S01]  /*1680*/  IMAD.U32 R4, RZ, RZ, UR4 ;  /* 0x00000004ff047e24 */ /* 0x000fe2000f8e00ff */
[----:B-12---:R1:W2:Y:S01]  /*1690*/  LDC.64 R2, c[0x4][R0] ;  /* 0x0100000000027b82 */ /* 0x0062a20000000a00 */
[----:B------:R-:W-:Y:S01]  /*16a0*/  IMAD.U32 R5, RZ, RZ, UR5 ;  /* 0x00000005ff057e24 */ /* 0x000fe2000f8e00ff */
[----:B------:R-:W-:Y:S01]  /*16b0*/  ULDC.64 UR4, c[0x4][0x70] ;  /* 0x01001c0000047ab9 */ /* 0x000fe20000000a00 */
[----:B------:R-:W-:Y:S02]  /*16c0*/  IMAD.U32 R10, RZ, RZ, UR6 ;  /* 0x00000006ff0a7e24 */ /* 0x000fe4000f8e00ff */
[----:B0-----:R-:W-:Y:S02]  /*16d0*/  IMAD.U32 R6, RZ, RZ, UR4 ;  /* 0x00000004ff067e24 */ /* 0x001fe4000f8e00ff */
[----:B------:R-:W-:-:S02]  /*16e0*/  IMAD.U32 R7, RZ, RZ, UR5 ;  /* 0x00000005ff077e24 */ /* 0x000fc4000f8e00ff */
[----:B------:R-:W-:Y:S02]  /*16f0*/  IMAD.U32 R11, RZ, RZ, UR7 ;  /* 0x00000007ff0b7e24 */ /* 0x000fe4000f8e00ff */
[----:B------:R-:W-:Y:S02]  /*1700*/  IMAD.MOV.U32 R8, RZ, RZ, 0x1e1 ;  /* 0x000001e1ff087424 */ /* 0x000fe400078e00ff */
[----:B------:R-:W-:Y:S02]  /*1710*/  IMAD.MOV.U32 R12, RZ, RZ, 0x1 ;  /* 0x00000001ff0c7424 */ /* 0x000fe400078e00ff */
[----:B-1----:R-:W-:-:S07]  /*1720*/  IMAD.MOV.U32 R13, RZ, RZ, RZ ;  /* 0x000000ffff0d7224 */ /* 0x002fce00078e00ff */
[----:B------:R-:W-:-:S07]  /*1730*/  LEPC R20, `(.L_x_18) ;  /* 0x000000001014794e */ /* 0x000fce0000000000 */
[----:B--2--5:R-:W-:Y:S05]  /*1740*/  CALL.ABS.NOINC R2 ;  /* 0x0000000002007343 */ /* 0x024fea0003c00000 */
.L_x_18:
[----:B------:R-:W-:-:S06]  /*1750*/  ULOP3.LUT UR4, UR40, 0x1, URZ, 0xfc, !UPT ;  /* 0x0000000128047892 */ /* 0x000fcc000f8efc3f */
[----:B------:R-:W-:-:S05]  /*1760*/  IMAD.U32 R0, RZ, RZ, UR4 ;  /* 0x00000004ff007e24 */ /* 0x000fca000f8e00ff */
[----:B------:R-:W-:-:S13]  /*1770*/  ISETP.NE.AND P0, PT, R0, 0x3, PT ;  /* 0x000000030000780c */ /* 0x000fda0003f05270 */
[----:B------:R-:W-:Y:S05]  /*1780*/  @!P0 BRA `(.L_x_19) ;  /* 0x0000000000048947 */ /* 0x000fea0003800000 */
[----:B------:R-:W-:Y:S01]  /*1790*/  BPT.TRAP 0x1 ;  /* 0x000000040000795c */ /* 0x000fe20000300000 */
.L_x_19:
[----:B------:R-:W3:Y:S01]  /*17a0*/  S2UR UR5, SR_CgaCtaId ;  /* 0x00000000000579c3 */ /* 0x000ee20000008800 */
[----:B------:R-:W-:Y:S01]  /*17b0*/  UMOV UR4, 0x400 ;  /* 0x0000040000047882 */ /* 0x000fe20000000000 */
[----:B-12---:R-:W-:Y:S02]  /*17c0*/  IMAD.U32 R2, RZ, RZ, UR38 ;  /* 0x00000026ff027e24 */ /* 0x006fe4000f8e00ff */
[----:B------:R-:W-:-:S03]  /*17d0*/  IMAD.U32 R3, RZ, RZ, UR39 ;  /* 0x00000027ff037e24 */ /* 0x000fc6000f8e00ff */
[----:B------:R-:W-:Y:S01]  /*17e0*/  SHF.L.U32 R2, R2, 0x1f, RZ ;  /* 0x0000001f02027819 */ /* 0x000fe200000006ff */
[----:B---3--:R-:W-:-:S06]  /*17f0*/  ULEA UR4, UR5, UR4, 0x18 ;  /* 0x0000000405047291 */ /* 0x008fcc000f8ec03f */
[----:B------:R-:W-:-:S04]  /*1800*/  IMAD.U32 R0, RZ, RZ, UR4 ;  /* 0x00000004ff007e24 */ /* 0x000fc8000f8e00ff */
[----:B------:R-:W-:-:S04]  /*1810*/  IMAD R3, R3, 0x8, R0 ;  /* 0x0000000803037824 */ /* 0x000fc800078e0200 */
[----:B------:R1:W2:Y:S01]  /*1820*/  SYNCS.PHASECHK.TRANS64.TRYWAIT P1, [R3+URZ], R2 ;  /* 0x00000002030075a7 */ /* 0x0002a2000802017f */
[----:B------:R-:W-:Y:S05]  /*1830*/  @!P0 BRA `(.L_x_20) ;  /* 0x0000000000048947 */ /* 0x000fea0003800000 */
[----:B------:R-:W-:Y:S01]  /*1840*/  BPT.TRAP 0x1 ;  /* 0x000000040000795c */ /* 0x000fe20000300000 */
.L_x_20:
[----:B--2---:R-:W-:Y:S05]  /*1850*/  @P1 BRA `(.L_x_21) ;  /* 0x0000000000081947 */ /* 0x004fea0003800000 */
[----:B------:R-:W2:Y:S02]  /*1860*/  SYNCS.PHASECHK.TRANS64.TRYWAIT P1, [R3+URZ], R2 ;  /* 0x00000002030075a7 */ /* 0x000ea4000802017f */
[----:B--2---:R-:W-:Y:S05]  /*1870*/  @!P1 BRA `(.L_x_22) ;  /* 0x0000011000789947 */ /* 0x004fea0003800000 */
.L_x_21:
[----:B------:R-:W-:-:S04]  /*1880*/  UISETP.LT.AND UP0, UPT, UR44, 0x1, UPT ;  /* 0x000000012c00788c */ /* 0x000fc8000bf01270 */
[----:B------:R-:W-:-:S06]  /*1890*/  USEL UR4, UR44, 0x1, UP0 ;  /* 0x000000012c047887 */ /* 0x000fcc0008000000 */
[----:B------:R-:W-:Y:S01]  /*18a0*/  IMAD.U32 R4, RZ, RZ, UR4 ;  /* 0x00000004ff047e24 */ /* 0x000fe2000f8e00ff */
[----:B------:R-:W-:Y:S05]  /*18b0*/  WARPSYNC.ALL ;  /* 0x0000000000007948 */ /* 0x000fea0003800000 */
[----:B------:R-:W-:-:S04]  /*18c0*/  IADD3 R4, -R4, UR44, RZ ;  /* 0x0000002c04047c10 */ /* 0x000fc8000fffe1ff */
[----:B------:R-:W-:Y:S02]  /*18d0*/  ISETP.GE.AND P1, PT, R4, 0x1, PT ;  /* 0x000000010400780c */ /* 0x000fe40003f26270 */
[----:B------:R-:W-:Y:S01]  /*18e0*/  R2UR UR4, R0 ;  /* 0x00000000000472ca */ /* 0x000fe200000e0000 */
[----:B------:R-:W-:Y:S01]  /*18f0*/  WARPGROUP.ARRIVE ;  /* 0x00000000000079c5 */ /* 0x000fe20000000000 */
[----:B------:R-:W-:Y:S01]  /*1900*/  UMOV UR5, 0xc0000010 ;  /* 0xc000001000057882 */ /* 0x000fe20000000000 */
[----:B------:R-:W-:-:S10]  /*1910*/  UMOV UR7, 0xc0000010 ;  /* 0xc000001000077882 */ /* 0x000fd40000000000 */
[----:B------:R-:W-:-:S04]  /*1920*/  UIADD3 UR4, UR4, 0x1c200, URZ ;  /* 0x0001c20004047890 */ /* 0x000fc8000fffe03f */
[----:B------:R-:W-:-:S04]  /*1930*/  USHF.R.U32.HI UR4, URZ, 0x4, UR4 ;  /* 0x000000043f047899 */ /* 0x000fc80008011604 */
[----:B------:R-:W-:-:S04]  /*1940*/  ULOP3.LUT UR4, UR4, 0x3fff, URZ, 0xc0, !UPT ;  /* 0x00003fff04047892 */ /* 0x000fc8000f8ec03f */
[----:B------:R-:W-:Y:S02]  /*1950*/  ULOP3.LUT UR9, UR4, 0x10000, URZ, 0xfc, !UPT ;  /* 0x0001000004097892 */ /* 0x000fe4000f8efc3f */
[----:B------:R-:W-:Y:S02]  /*1960*/  ULEA UR4, UR39, UR45, 0x9 ;  /* 0x0000002d27047291 */ /* 0x000fe4000f8e483f */
[----:B------:R-:W-:-:S09]  /*1970*/  ULEA UR6, UR39, UR9, 0x9 ;  /* 0x0000000927067291 */ /* 0x000fd2000f8e483f */
[----:B------:R-:W-:Y:S01]  /*1980*/  IGMMA.64x256x32.S8.S8 R24, gdesc[UR4], RZ, !UPT, gsb0 ;  /* 0x06600000041879f1 */ /* 0x000fe2000c0410ff */
[----:B------:R-:W-:Y:S01]  /*1990*/  UIADD3 UR4, UR4, 0x100, URZ ;  /* 0x0000010004047890 */ /* 0x000fe2000fffe03f */
[----:B------:R-:W-:Y:S01]  /*19a0*/  UMOV UR5, 0xc0000010 ;  /* 0xc000001000057882 */ /* 0x000fe20000000000 */
[----:B------:R-:W-:Y:S02]  /*19b0*/  WARPGROUP.DEPBAR.LE gsb0, 0x0 ;  /* 0x00008000000079c5 */ /* 0x000fe40000010000 */
[----:B------:R-:W-:Y:S04]  /*19c0*/  STL.64 [R1], R24 ;  /* 0x0000001801007387 */ /* 0x000fe80000100a00 */
[----:B------:R-:W-:Y:S04]  /*19d0*/  STL.64 [R1+0x8], R26 ;  /* 0x0000081a01007387 */ /* 0x000fe80000100a00 */
        /* <DEDUP_REMOVED lines=61> */
[----:B------:R3:W-:Y:S02]  /*1db0*/  STL.64 [R1+0x1f8], R150 ;  /* 0x0001f89601007387 */ /* 0x0007e40000100a00 */
[----:B---3--:R-:W-:-:S06]  /*1dc0*/  WARPGROUP.ARRIVE ;  /* 0x00000000000079c5 */ /* 0x008fcc0000000000 */
[----:B------:R-:W-:Y:S03]  /*1dd0*/  IGMMA.64x256x32.S8.S8 R24, gdesc[UR4], RZ, !UPT, gsb0 ;  /* 0x06600000041879f1 */ /* 0x000fe6000c0410ff */
[----:B------:R-:W-:Y:S02]  /*1de0*/  WARPGROUP.DEPBAR.LE gsb0, 0x0 ;  /* 0x00008000000079c5 */ /* 0x000fe40000010000 */
[----:B------:R-:W-:Y:S05]  /*1df0*/  @!P1 BRA `(.L_x_23) ;  /* 0x0000000c00989947 */ /* 0x000fea0003800000 */
[----:B------:R-:W-:Y:S02]  /*1e00*/  UIADD3 UR4, UR39, 0x1, URZ ;  /* 0x0000000127047890 */ /* 0x000fe4000fffe03f */
[----:B-12---:R-:W-:Y:S02]  /*1e10*/  IMAD.U32 R2, RZ, RZ, UR39 ;  /* 0x00000027ff027e24 */ /* 0x006fe4000f8e00ff */
[----:B------:R-:W-:-:S04]  /*1e20*/  UISETP.NE.AND UP0, UPT, UR4, 0xe, UPT ;  /* 0x0000000e0400788c */ /* 0x000fc8000bf05270 */
[----:B------:R-:W-:Y:S02]  /*1e30*/  USEL UR5, URZ, 0x1, UP0 ;  /* 0x000000013f057887 */ /* 0x000fe40008000000 */
[----:B------:R-:W-:Y:S02]  /*1e40*/  USEL UR8, UR4, URZ, UP0 ;  /* 0x0000003f04087287 */ /* 0x000fe40008000000 */
[----:B------:R-:W-:-:S06]  /*1e50*/  ULOP3.LUT UR5, UR38, UR5, URZ, 0x3c, !UPT ;  /* 0x0000000526057292 */ /* 0x000fcc000f8e3c3f */
[----:B------:R-:W-:-:S07]  /*1e60*/  IMAD.U32 R3, RZ, RZ, UR5 ;  /* 0x00000005ff037e24 */ /* 0x000fce000f8e00ff */
.L_x_30:
[----:B------:R-:W-:Y:S05]  /*1e70*/  @!P0 BRA `(.L_x_24) ;  /* 0x0000000000048947 */ /* 0x000fea0003800000 */
[----:B------:R-:W-:Y:S01]  /*1e80*/  BPT.TRAP 0x1 ;  /* 0x000000040000795c */ /* 0x000fe20000300000 */
.L_x_24:
[----:B------:R-:W1:Y:S01]  /*1e90*/  S2UR UR5, SR_CgaCtaId ;  /* 0x00000000000579c3 */ /* 0x000e620000008800 */
[----:B------:R-:W-:Y:S01]  /*1ea0*/  UMOV UR4, 0x400 ;  /* 0x0000040000047882 */ /* 0x000fe20000000000 */
[----:B------:R-:W-:Y:S01]  /*1eb0*/  IMAD.U32 R5, RZ, RZ, UR8 ;  /* 0x00000008ff057e24 */ /* 0x000fe2000f8e00ff */
[----:B0-----:R-:W-:Y:S01]  /*1ec0*/  SHF.L.U32 R6, R3, 0x1f, RZ ;  /* 0x0000001f03067819 */ /* 0x001fe200000006ff */
[----:B-1----:R-:W-:-:S06]  /*1ed0*/  ULEA UR4, UR5, UR4, 0x18 ;  /* 0x0000000405047291 */ /* 0x002fcc000f8ec03f */
[----:B------:R-:W-:-:S04]  /*1ee0*/  IMAD.U32 R0, RZ, RZ, UR4 ;  /* 0x00000004ff007e24 */ /* 0x000fc8000f8e00ff */
[----:B------:R-:W-:-:S04]  /*1ef0*/  IMAD R5, R5, 0x8, R0 ;  /* 0x0000000805057824 */ /* 0x000fc800078e0200 */
[----:B------:R0:W1:Y:S01]  /*1f00*/  SYNCS.PHASECHK.TRANS64.TRYWAIT P1, [R5+URZ], R6 ;  /* 0x00000006050075a7 */ /* 0x000062000802017f */
[----:B------:R-:W-:Y:S05]  /*1f10*/  @!P0 BRA `(.L_x_25) ;  /* 0x0000000000048947 */ /* 0x000fea0003800000 */
[----:B------:R-:W-:Y:S01]  /*1f20*/  BPT.TRAP 0x1 ;  /* 0x000000040000795c */ /* 0x000fe20000300000 */
.L_x_25:
[----:B-1----:R-:W-:Y:S05]  /*1f30*/  @P1 BRA `(.L_x_26) ;  /* 0x0000000000081947 */ /* 0x002fea0003800000 */
[----:B------:R-:W1:Y:S02]  /*1f40*/  SYNCS.PHASECHK.TRANS64.TRYWAIT P1, [R5+URZ], R6 ;  /* 0x00000006050075a7 */ /* 0x000e64000802017f */
[----:B-1----:R-:W-:Y:S05]  /*1f50*/  @!P1 BRA `(.L_x_27) ;  /* 0x0000010800d49947 */ /* 0x002fea0003800000 */
.L_x_26:
[----:B------:R-:W-:Y:S04]  /*1f60*/  STL [R1+0x2b8], R155 ;  /* 0x0002b89b01007387 */ /* 0x000fe80000100800 */
        /* <DEDUP_REMOVED lines=21> */
[----:B------:R2:W-:Y:S04]  /*20c0*/  STL.64 [R1+0x208], R108 ;  /* 0x0002086c01007387 */ /* 0x0005e80000100a00 */
[----:B--2---:R-:W2:Y:S04]  /*20d0*/  LDL.LU.64 R108, [R1] ;  /* 0x00000000016c7983 */ /* 0x004ea80000300a00 */
[----:B------:R-:W2:Y:S04]  /*20e0*/  LDL.LU.64 R110, [R1+0x8] ;  /* 0x00000800016e7983 */ /* 0x000ea80000300a00 */
        /* <DEDUP_REMOVED lines=61> */
[----:B------:R-:W2:Y:S01]  /*24c0*/  LDL.LU.64 R234, [R1+0x1f8] ;  /* 0x0001f80001ea7983 */ /* 0x000ea20000300a00 */
[----:B------:R-:W-:-:S02]  /*24d0*/  ULEA UR4, UR8, UR45, 0x9 ;  /* 0x0000002d08047291 */ /* 0x000fc4000f8e483f */
[----:B------:R-:W-:Y:S01]  /*24e0*/  ULEA UR6, UR8, UR9, 0x9 ;  /* 0x0000000908067291 */ /* 0x000fe2000f8e483f */
[----:B------:R-:W-:Y:S01]  /*24f0*/  UMOV UR5, 0xc0000010 ;  /* 0xc000001000057882 */ /* 0x000fe20000000000 */
[----:B------:R-:W-:Y:S01]  /*2500*/  UMOV UR7, 0xc0000010 ;  /* 0xc000001000077882 */ /* 0x000fe20000000000 */
[----:B--2---:R-:W-:-:S06]  /*2510*/  WARPGROUP.ARRIVE ;  /* 0x00000000000079c5 */ /* 0x004fcc0000000000 */
[----:B------:R-:W-:Y:S03]  /*2520*/  IGMMA.64x256x32.S8.S8 R108, gdesc[UR4], R108, gsb0 ;  /* 0x06600000046c79f1 */ /* 0x000fe6000804106c */
        /* <DEDUP_REMOVED lines=65> */
[----:B--2---:R3:W5:Y:S04]  /*2940*/  LDL.LU R155, [R1+0x2b8] ;  /* 0x0002b800019b7983 */ /* 0x0047680000300800 */
        /* <DEDUP_REMOVED lines=22> */
[----:B------:R-:W-:Y:S01]  /*2ab0*/  UIADD3 UR4, UR4, 0x100, URZ ;  /* 0x0000010004047890 */ /* 0x000fe2000fffe03f */
[----:B------:R-:W-:Y:S01]  /*2ac0*/  UMOV UR5, 0xc0000010 ;  /* 0xc000001000057882 */ /* 0x000fe20000000000 */
[----:B--2---:R-:W-:-:S07]  /*2ad0*/  WARPGROUP.ARRIVE ;  /* 0x00000000000079c5 */ /* 0x004fce0000000000 */
[----:B------:R-:W-:Y:S03]  /*2ae0*/  IGMMA.64x256x32.S8.S8 R24, gdesc[UR4], R24, gsb0 ;  /* 0x06600000041879f1 */ /* 0x000fe60008041018 */
[----:B------:R-:W-:Y:S02]  /*2af0*/  WARPGROUP.DEPBAR.LE gsb0, 0x0 ;  /* 0x00008000000079c5 */ /* 0x000fe40000010000 */
[----:B---3--:R-:W-:Y:S05]  /*2b00*/  @!P0 BRA `(.L_x_28) ;  /* 0x0000000000048947 */ /* 0x008fea0003800000 */
[----:B------:R-:W-:Y:S01]  /*2b10*/  BPT.TRAP 0x1 ;  /* 0x000000040000795c */ /* 0x000fe20000300000 */
.L_x_28:
[----:B------:R-:W-:Y:S01]  /*2b20*/  ISETP.NE.AND P1, PT, R19, RZ, PT ;  /* 0x000000ff1300720c */ /* 0x000fe20003f25270 */
[----:B------:R-:W-:-:S12]  /*2b30*/  UISETP.GT.U32.AND UP0, UPT, UR40, 0x1, UPT ;  /* 0x000000012800788c */ /* 0x000fd8000bf04070 */
[----:B01----:R-:W-:-:S04]  /*2b40*/  @P1 IMAD R5, R2, 0x8, R0 ;  /* 0x0000000802051824 */ /* 0x003fc800078e0200 */
[----:B------:R-:W-:-:S05]  /*2b50*/  @P1 VIADD R5, R5, 0x70 ;  /* 0x0000007005051836 */ /* 0x000fca0000000000 */
[----:B-----5:R-:W-:-:S04]  /*2b60*/  @P1 PRMT R5, R155, 0x654, R5 ;  /* 0x000006549b051816 */ /* 0x020fc80000000005 */
[----:B------:R0:W-:Y:S01]  /*2b70*/  @P1 SYNCS.ARRIVE.TRANS64.RED.A1T0 RZ, [R5+URZ], RZ ;  /* 0x000000ff05ff19a7 */ /* 0x0001e2000810043f */
[----:B------:R-:W-:-:S13]  /*2b80*/  PLOP3.LUT P1, PT, PT, PT, UP0, 0x80, 0x0 ;  /* 0x000000000000781c */ /* 0x000fda0003f2f008 */
[----:B0-----:R-:W-:Y:S05]  /*2b90*/  @P1 BRA `(.L_x_29) ;  /* 0x0000000000041947 */ /* 0x001fea0003800000 */
[----:B------:R-:W-:Y:S01]  /*2ba0*/  BPT.TRAP 0x1 ;  /* 0x000000040000795c */ /* 0x000fe20000300000 */
.L_x_29:
[----:B------:R-:W-:Y:S01]  /*2bb0*/  UIADD3 UR8, UR8, 0x1, URZ ;  /* 0x0000000108087890 */ /* 0x000fe2000fffe03f */
[----:B------:R-:W-:Y:S01]  /*2bc0*/  ISETP.GT.AND P2, PT, R4, 0x1, PT ;  /* 0x000000010400780c */ /* 0x000fe20003f44270 */
[----:B------:R-:W-:Y:S02]  /*2bd0*/  VIADD R2, R2, 0x1 ;  /* 0x0000000102027836 */ /* 0x000fe40000000000 */
[----:B------:R-:W-:Y:S01]  /*2be0*/  UISETP.NE.AND UP0, UPT, UR8, 0xe, UPT ;  /* 0x0000000e0800788c */ /* 0x000fe2000bf05270 */
[----:B------:R-:W-:Y:S02]  /*2bf0*/  VIADD R4, R4, 0xffffffff ;  /* 0xffffffff04047836 */ /* 0x000fe40000000000 */
[C---:B------:R-:W-:Y:S01]  /*2c00*/  ISETP.NE.AND P1, PT, R2.reuse, 0xe, PT ;  /* 0x0000000e0200780c */ /* 0x040fe20003f25270 */
[----:B------:R-:W-:Y:S02]  /*2c10*/  USEL UR4, URZ, 0x1, UP0 ;  /* 0x000000013f047887 */ /* 0x000fe40008000000 */
[----:B------:R-:W-:Y:S01]  /*2c20*/  USEL UR8, UR8, URZ, UP0 ;  /* 0x0000003f08087287 */ /* 0x000fe20008000000 */
[----:B------:R-:W-:-:S03]  /*2c30*/  SEL R2, R2, RZ, P1 ;  /* 0x000000ff02027207 */ /* 0x000fc60000800000 */
[----:B------:R-:W-:Y:S01]  /*2c40*/  LOP3.LUT R3, R3, UR4, RZ, 0x3c, !PT ;  /* 0x0000000403037c12 */ /* 0x000fe2000f8e3cff */
[----:B------:R-:W-:Y:S07]  /*2c50*/  @P2 BRA `(.L_x_30) ;  /* 0xfffffff000842947 */ /* 0x000fee000383ffff */
.L_x_23:
[----:B-12---:R-:W1:Y:S02]  /*2c60*/  LDC R2, c[0x0][0x28c] ;  /* 0x0000a300ff027b82 */ /* 0x006e640000000800 */
[----:B-1----:R-:W-:-:S13]  /*2c70*/  ISETP.GE.AND P1, PT, R2, 0x1, PT ;  /* 0x000000010200780c */ /* 0x002fda0003f26270 */
[----:B------:R-:W-:Y:S05]  /*2c80*/  @!P1 BRA `(.L_x_31) ;  /* 0x0000000000589947 */ /* 0x000fea0003800000 */
[----:B------:R-:W-:Y:S05]  /*2c90*/  @!P0 BRA `(.L_x_32) ;  /* 0x0000000000048947 */ /* 0x000fea0003800000 */
[----:B------:R-:W-:Y:S01]  /*2ca0*/  BPT.TRAP 0x1 ;  /* 0x000000040000795c */ /* 0x000fe20000300000 */
.L_x_32:
[----:B------:R-:W-:Y:S01]  /*2cb0*/  ISETP.NE.AND P0, PT, R19, RZ, PT ;  /* 0x000000ff1300720c */ /* 0x000fe20003f05270 */
[----:B------:R-:W-:-:S12]  /*2cc0*/  BSSY B0, `(.L_x_33) ;  /* 0x000000e000007945 */ /* 0x000fd80003800000 */
[----:B------:R-:W-:Y:S05]  /*2cd0*/  @!P0 BRA `(.L_x_34) ;  /* 0x0000000000308947 */ /* 0x000fea0003800000 */
[----:B------:R-:W-:-:S04]  /*2ce0*/  UISETP.LT.AND UP0, UPT, UR44, 0x1, UPT ;  /* 0x000000012c00788c */ /* 0x000fc8000bf01270 */
[----:B------:R-:W-:-:S04]  /*2cf0*/  USEL UR6, UR44, 0x1, UP0 ;  /* 0x000000012c067887 */ /* 0x000fc80008000000 */
[----:B------:R-:W-:-:S04]  /*2d00*/  UIADD3 UR6, UR39, UR44, -UR6 ;  /* 0x0000002c27067290 */ /* 0x000fc8000fffe806 */
[----:B------:R-:W-:-:S04]  /*2d10*/  USHF.R.U32.HI UR4, URZ, 0x1, UR6 ;  /* 0x000000013f047899 */ /* 0x000fc80008011606 */
[----:B------:R-:W-:-:S04]  /*2d20*/  UIMAD.WIDE.U32 UR4, UR4, -0x6db6db6d, URZ ;  /* 0x92492493040478a5 */ /* 0x000fc8000f8e003f */
[----:B------:R-:W-:-:S04]  /*2d30*/  USHF.R.U32.HI UR4, URZ, 0x2, UR5 ;  /* 0x000000023f047899 */ /* 0x000fc80008011605 */
[----:B------:R-:W-:-:S06]  /*2d40*/  UIMAD UR6, UR4, -0xe, UR6 ;  /* 0xfffffff2040678a4 */ /* 0x000fcc000f8e0206 */
[----:B------:R-:W-:-:S04]  /*2d50*/  IMAD.U32 R2, RZ, RZ, UR6 ;  /* 0x00000006ff027e24 */ /* 0x000fc8000f8e00ff */
[----:B------:R-:W-:-:S04]  /*2d60*/  IMAD R0, R2, 0x8, R0 ;  /* 0x0000000802007824 */ /* 0x000fc800078e0200 */
[----:B------:R-:W-:-:S05]  /*2d70*/  VIADD R0, R0, 0x70 ;  /* 0x0000007000007836 */ /* 0x000fca0000000000 */
[----:B------:R-:W-:-:S04]  /*2d80*/  PRMT R0, R155, 0x654, R0 ;  /* 0x000006549b007816 */ /* 0x000fc80000000000 */
[----:B------:R1:W-:Y:S03]  /*2d90*/  SYNCS.ARRIVE.TRANS64.RED.A1T0 RZ, [R0+URZ], RZ ;  /* 0x000000ff00ff79a7 */ /* 0x0003e6000810043f */
.L_x_34:
[----:B------:R-:W-:Y:S05]  /*2da0*/  BSYNC B0 ;  /* 0x0000000000007941 */ /* 0x000fea0003800000 */
.L_x_33:
[----:B------:R-:W-:-:S06]  /*2db0*/  UISETP.GT.U32.AND UP0, UPT, UR40, 0x1, UPT ;  /* 0x000000012800788c */ /* 0x000fcc000bf04070 */
[----:B------:R-:W-:-:S13]  /*2dc0*/  PLOP3.LUT P0, PT, PT, PT, UP0, 0x80, 0x0 ;  /* 0x000000000000781c */ /* 0x000fda0003f0f008 */
[----:B------:R-:W-:Y:S05]  /*2dd0*/  @P0 BRA `(.L_x_31) ;  /* 0x0000000000040947 */ /* 0x000fea0003800000 */
[----:B------:R-:W-:Y:S01]  /*2de0*/  BPT.TRAP 0x1 ;  /* 0x000000040000795c */ /* 0x000fe20000300000 */
.L_x_31:
[----:B0-----:R-:W0:Y:S01]  /*2df0*/  S2R R6, SR_TID.X ;  /* 0x0000000000067919 */ /* 0x001e220000002100 */
[----:B------:R-:W-:Y:S01]  /*2e00*/  IMAD.MOV.U32 R13, RZ, RZ, 0x6540 ;  /* 0x00006540ff0d7424 */ /* 0x000fe200078e00ff */
[----:B------:R-:W-:Y:S02]  /*2e10*/  UIMAD.WIDE UR8, UR42, 0x100, URZ ;  /* 0x000001002a0878a5 */ /* 0x000fe4000f8e023f */
[----:B------:R-:W-:Y:S01]  /*2e20*/  USHF.R.S32.HI UR10, URZ, 0x1f, UR43 ;  /* 0x0000001f3f0a7899 */ /* 0x000fe2000801142b */
[----:B------:R-:W-:Y:S01]  /*2e30*/  ULDC.64 UR6, c[0x0][0x5d0] ;  /* 0x0001740000067ab9 */ /* 0x000fe20000000a00 */
[----:B------:R-:W-:Y:S02]  /*2e40*/  ULDC UR5, c[0x0][0x288] ;  /* 0x0000a20000057ab9 */ /* 0x000fe40000000800 */
[----:B------:R-:W-:Y:S02]  /*2e50*/  UIMAD UR4, UR10, UR6, URZ ;  /* 0x000000060a0472a4 */ /* 0x000fe4000f8e023f */
[----:B------:R-:W-:-:S02]  /*2e60*/  USHF.L.U32 UR42, UR42, 0x8, URZ ;  /* 0x000000082a2a7899 */ /* 0x000fc4000800063f */
[----:B------:R-:W-:Y:S02]  /*2e70*/  UIADD3 UR39, UR44, UR39, URZ ;  /* 0x000000272c277290 */ /* 0x000fe4000fffe03f */
[----:B------:R-:W-:Y:S02]  /*2e80*/  UIMAD UR4, UR43, UR7, UR4 ;  /* 0x000000072b0472a4 */ /* 0x000fe4000f8e0204 */
[----:B------:R-:W-:Y:S02]  /*2e90*/  UISETP.GT.U32.AND UP1, UPT, UR39, 0xd, UPT ;  /* 0x0000000d2700788c */ /* 0x000fe4000bf24070 */
[----:B------:R-:W-:Y:S02]  /*2ea0*/  UISETP.GE.U32.AND UP2, UPT, UR44, 0xe, UPT ;  /* 0x0000000e2c00788c */ /* 0x000fe4000bf46070 */
[----:B------:R-:W-:Y:S01]  /*2eb0*/  UISETP.LT.U32.AND UP1, UPT, UR44, 0xe, UP1 ;  /* 0x0000000e2c00788c */ /* 0x000fe20008f21070 */
[--C-:B0-----:R-:W-:Y:S01]  /*2ec0*/  SHF.R.U32.HI R2, RZ, 0x7, R6.reuse ;  /* 0x00000007ff027819 */ /* 0x101fe20000011606 */
[----:B------:R-:W-:Y:S01]  /*2ed0*/  IMAD.SHL.U32 R12, R6, 0x2, RZ ;  /* 0x00000002060c7824 */ /* 0x000fe200078e00ff */
[----:B------:R-:W-:-:S02]  /*2ee0*/  SHF.R.U32.HI R3, RZ, 0x2, R6 ;  /* 0x00000002ff037819 */ /* 0x000fc40000011606 */
[----:B------:R-:W-:Y:S02]  /*2ef0*/  LOP3.LUT R2, R2, 0x1, RZ, 0xc0, !PT ;  /* 0x0000000102027812 */ /* 0x000fe400078ec0ff */
[----:B------:R-:W-:Y:S02]  /*2f00*/  LOP3.LUT R4, R6, 0x60, RZ, 0xc0, !PT ;  /* 0x0000006006047812 */ /* 0x000fe400078ec0ff */
[----:B------:R-:W-:Y:S01]  /*2f10*/  LOP3.LUT R3, R3, 0x7, RZ, 0xc0, !PT ;  /* 0x0000000703037812 */ /* 0x000fe200078ec0ff */
[----:B------:R-:W-:Y:S01]  /*2f20*/  IMAD.SHL.U32 R160, R2, 0x40, RZ ;  /* 0x0000004002a07824 */ /* 0x000fe200078e00ff */
[----:B------:R-:W-:Y:S02]  /*2f30*/  LOP3.LUT R12, R12, 0x6, RZ, 0xc0, !PT ;  /* 0x000000060c0c7812 */ /* 0x000fe400078ec0ff */
[----:B------:R-:W-:Y:S02]  /*2f40*/  SHF.R.U32.HI R4, RZ, 0x1, R4 ;  /* 0x00000001ff047819 */ /* 0x000fe40000011604 */
[----:B------:R-:W-:-:S02]  /*2f50*/  LOP3.LUT R160, R160, 0x40, R3, 0xe2, !PT ;  /* 0x00000040a0a07812 */ /* 0x000fc400078ee203 */
[----:B------:R-:W-:Y:S01]  /*2f60*/  PRMT R12, R12, R13, UR41 ;  /* 0x000000290c0c7e16 */ /* 0x000fe2000800000d */
[----:B------:R-:W-:Y:S01]  /*2f70*/  USHF.L.U32 UR41, UR41, 0x8, URZ ;  /* 0x0000000829297899 */ /* 0x000fe2000800063f */
[----:B-1----:R-:W-:Y:S01]  /*2f80*/  IADD3 R0, RZ, -R4, -R3 ;  /* 0x80000004ff007210 */ /* 0x002fe20007ffe803 */
[----:B------:R-:W-:Y:S01]  /*2f90*/  IMAD.MOV.U32 R3, RZ, RZ, -0x2 ;  /* 0xfffffffeff037424 */ /* 0x000fe200078e00ff */
[----:B------:R-:W-:Y:S01]  /*2fa0*/  LOP3.LUT R160, R160, UR8, R4, 0xfe, !PT ;  /* 0x00000008a0a07c12 */ /* 0x000fe2000f8efe04 */
[----:B------:R-:W-:Y:S01]  /*2fb0*/  IMAD.U32 R4, RZ, RZ, UR6 ;  /* 0x00000006ff047e24 */ /* 0x000fe2000f8e00ff */
[----:B------:R-:W-:Y:S01]  /*2fc0*/  SHF.R.S32.HI R13, RZ, 0x1f, R12 ;  /* 0x0000001fff0d7819 */ /* 0x000fe2000001140c */
[----:B------:R-:W-:Y:S01]  /*2fd0*/  ULDC UR6, c[0x0][0x284] ;  /* 0x0000a10000067ab9 */ /* 0x000fe20000000800 */
[----:B------:R-:W-:Y:S01]  /*2fe0*/  UISETP.GE.AND UP0, UPT, UR41, UR5, UPT ;  /* 0x000000052900728c */ /* 0x000fe2000bf06270 */
[----:B------:R-:W-:Y:S02]  /*2ff0*/  IMAD R0, R2, -0x40, R0 ;  /* 0xffffffc002007824 */ /* 0x000fe400078e0200 */
[----:B------:R-:W-:Y:S01]  /*3000*/  IMAD.U32 R154, RZ, RZ, UR6 ;  /* 0x00000006ff9a7e24 */ /* 0x000fe2000f8e00ff */
[----:B------:R-:W-:Y:S01]  /*3010*/  UISETP.GE.OR UP0, UPT, UR42, UR6, UP0 ;  /* 0x000000062a00728c */ /* 0x000fe20008706670 */
[----:B------:R-:W-:Y:S01]  /*3020*/  IMAD.WIDE.U32 R4, R4, UR43, R12 ;  /* 0x0000002b04047c25 */ /* 0x000fe2000f8e000c */
[----:B------:R-:W-:-:S02]  /*3030*/  USEL UR6, URZ, 0x1, !UP1 ;  /* 0x000000013f067887 */ /* 0x000fc4000c800000 */
[----:B------:R-:W-:Y:S01]  /*3040*/  IADD3 R154, R154, -UR42, R0 ;  /* 0x8000002a9a9a7c10 */ /* 0x000fe2000fffe000 */
[----:B------:R-:W-:Y:S01]  /*3050*/  VIADD R5, R5, UR4 ;  /* 0x0000000405057c36 */ /* 0x000fe20008000000 */
[----:B------:R-:W-:Y:S01]  /*3060*/  LOP3.LUT R0, R6, 0x3, RZ, 0xc0, !PT ;  /* 0x0000000306007812 */ /* 0x000fe200078ec0ff */
[----:B------:R-:W-:Y:S01]  /*3070*/  USHF.R.U32.HI UR4, URZ, 0x1, UR39 ;  /* 0x000000013f047899 */ /* 0x000fe20008011627 */
[----:B------:R-:W-:Y:S01]  /*3080*/  PLOP3.LUT P0, PT, PT, PT, UP0, 0x80, 0x0 ;  /* 0x000000000000781c */ /* 0x000fe20003f0f008 */
[----:B------:R-:W-:Y:S02]  /*3090*/  ULOP3.LUT UR38, UR38, UR6, URZ, 0x3c, !UPT ;  /* 0x0000000626267292 */ /* 0x000fe4000f8e3c3f */
[----:B------:R-:W-:Y:S01]  /*30a0*/  IMAD R0, R0, R3, UR5 ;  /* 0x0000000500007e24 */ /* 0x000fe2000f8e0203 */
[----:B------:R-:W-:Y:S01]  /*30b0*/  UIMAD.WIDE.U32 UR4, UR4, -0x6db6db6d, URZ ;  /* 0x92492493040478a5 */ /* 0x000fe2000f8e003f */
[----:B------:R-:W-:Y:S02]  /*30c0*/  UMOV UR42, 0xffffffff ;  /* 0xffffffff002a7882 */ /* 0x000fe40000000000 */
[----:B------:R-:W-:Y:S01]  /*30d0*/  VIADD R0, R0, -UR41 ;  /* 0x8000002900007c36 */ /* 0x000fe20008000000 */
[----:B------:R-:W-:-:S04]  /*30e0*/  USHF.R.U32.HI UR4, URZ, 0x2, UR5 ;  /* 0x000000023f047899 */ /* 0x000fc80008011605 */
[----:B------:R-:W-:Y:S02]  /*30f0*/  UIMAD UR39, UR4, -0xe, UR39 ;  /* 0xfffffff2042778a4 */ /* 0x000fe4000f8e0227 */
[----:B------:R-:W-:Y:S01]  /*3100*/  @UP2 ULOP3.LUT UR38, UR38, 0x1, UR4, 0x78, !UPT ;  /* 0x0000000126262892 */ /* 0x000fe2000f8e7804 */
[----:B------:R-:W-:Y:S11]  /*3110*/  @P0 BRA `(.L_x_35) ;  /* 0x000000d000f80947 */ /* 0x000ff60003800000 */
[----:B------:R-:W0:Y:S01]  /*3120*/  LDC.64 R2, c[0x0][0x5c8] ;  /* 0x00017200ff027b82 */ /* 0x000e220000000a00 */
[----:B------:R-:W-:Y:S01]  /*3130*/  ULDC.64 UR4, c[0x0][0x5c0] ;  /* 0x0001700000047ab9 */ /* 0x000fe20000000a00 */
[----:B------:R-:W-:Y:S01]  /*3140*/  BSSY B0, `(.L_x_35) ;  /* 0x0000d3b000007945 */ /* 0x000fe20003800000 */
[C---:B0-----:R-:W-:Y:S01]  /*3150*/  IMAD R6, R2.reuse, UR9, RZ ;  /* 0x0000000902067c24 */ /* 0x041fe2000f8e02ff */
[----:B------:R-:W-:Y:S01]  /*3160*/  SHF.L.U64.HI R9, R2, 0x3, R3 ;  /* 0x0000000302097819 */ /* 0x000fe20000010203 */
[----:B------:R-:W-:-:S04]  /*3170*/  IMAD.WIDE.U32 R4, R160, R2, R4 ;  /* 0x00000002a0047225 */ /* 0x000fc800078e0004 */
[----:B------:R-:W-:Y:S01]  /*3180*/  IMAD R6, R160, R3, R6 ;  /* 0x00000003a0067224 */ /* 0x000fe200078e0206 */
[----:B------:R-:W-:Y:S01]  /*3190*/  IADD3 R4, P0, R4, UR4, RZ ;  /* 0x0000000404047c10 */ /* 0x000fe2000ff1e0ff */
[----:B------:R-:W-:Y:S02]  /*31a0*/  IMAD.SHL.U32 R8, R2, 0x8, RZ ;  /* 0x0000000802087824 */ /* 0x000fe400078e00ff */
[----:B------:R-:W-:-:S03]  /*31b0*/  IMAD.IADD R6, R5, 0x1, R6 ;  /* 0x0000000105067824 */ /* 0x000fc600078e0206 */
[-C--:B------:R-:W-:Y:S02]  /*31c0*/  IADD3 R10, P1, R8, R4.reuse, RZ ;  /* 0x00000004080a7210 */ /* 0x080fe40007f3e0ff */
[----:B------:R-:W-:Y:S02]  /*31d0*/  IADD3.X R5, R6, UR5, RZ, P0, !PT ;  /* 0x0000000506057c10 */ /* 0x000fe400087fe4ff */
[----:B------:R-:W-:-:S03]  /*31e0*/  LEA R6, P0, R2, R4, 0x7 ;  /* 0x0000000402067211 */ /* 0x000fc600078038ff */
[----:B------:R-:W-:Y:S01]  /*31f0*/  IMAD.X R11, R9, 0x1, R5, P1 ;  /* 0x00000001090b7824 */ /* 0x000fe200008e0605 */
[----:B------:R-:W-:Y:S02]  /*3200*/  LEA.HI.X R7, R2, R5, R3, 0x7, P0 ;  /* 0x0000000502077211 */ /* 0x000fe400000f3c03 */
[----:B-----5:R-:W-:Y:S02]  /*3210*/  ISETP.NE.AND P0, PT, R18, RZ, PT ;  /* 0x000000ff1200720c */ /* 0x020fe40003f05270 */
[----:B------:R-:W-:-:S05]  /*3220*/  IADD3 R8, P2, R8, R6, RZ ;  /* 0x0000000608087210 */ /* 0x000fca0007f5e0ff */
[----:B------:R-:W-:-:S06]  /*3230*/  IMAD.X R9, R9, 0x1, R7, P2 ;  /* 0x0000000109097824 */ /* 0x000fcc00010e0607 */
[----:B------:R-:W-:Y:S05]  /*3240*/  @!P0 BRA `(.L_x_36) ;  /* 0x0000009800988947 */ /* 0x000fea0003800000 */
[----:B------:R-:W0:Y:S01]  /*3250*/  LDC.64 R20, c[0x0][0x5b0] ;  /* 0x00016c00ff147b82 */ /* 0x000e220000000a00 */
[----:B------:R-:W-:Y:S01]  /*3260*/  ULDC.64 UR6, c[0x0][0x5b8] ;  /* 0x00016e0000067ab9 */ /* 0x000fe20000000a00 */
[----:B------:R-:W-:Y:S01]  /*3270*/  ISETP.GE.AND P1, PT, R154, 0x1, PT ;  /* 0x000000019a00780c */ /* 0x000fe20003f26270 */
[----:B------:R-:W-:Y:S02]  /*3280*/  UIMAD UR4, UR10, UR6, URZ ;  /* 0x000000060a0472a4 */ /* 0x000fe4000f8e023f */
[----:B------:R-:W-:Y:S01]  /*3290*/  IMAD.U32 R156, RZ, RZ, UR6 ;  /* 0x00000006ff9c7e24 */ /* 0x000fe2000f8e00ff */
[----:B------:R-:W-:Y:S01]  /*32a0*/  BSSY B1, `(.L_x_37) ;  /* 0x000000e000017945 */ /* 0x000fe20003800000 */
[----:B------:R-:W-:Y:S01]  /*32b0*/  ISETP.LT.OR P2, PT, R0, 0x1, !P1 ;  /* 0x000000010000780c */ /* 0x000fe20004f41670 */
[----:B------:R-:W-:Y:S01]  /*32c0*/  UIMAD UR4, UR43, UR7, UR4 ;  /* 0x000000072b0472a4 */ /* 0x000fe2000f8e0204 */
[----:B------:R-:W1:Y:S01]  /*32d0*/  LDC.64 R22, c[0x0][0x5a8] ;  /* 0x00016a00ff167b82 */ /* 0x000e620000000a00 */
[----:B------:R-:W-:-:S04]  /*32e0*/  IMAD.WIDE.U32 R156, R156, UR43, R12 ;  /* 0x0000002b9c9c7c25 */ /* 0x000fc8000f8e000c */
[----:B------:R-:W-:Y:S02]  /*32f0*/  VIADD R153, R157, UR4 ;  /* 0x000000049d997c36 */ /* 0x000fe40008000000 */
[----:B------:R-:W-:Y:S02]  /*3300*/  IMAD.MOV.U32 R152, RZ, RZ, R156 ;  /* 0x000000ffff987224 */ /* 0x000fe400078e009c */
[----:B0-----:R-:W-:Y:S02]  /*3310*/  IMAD R161, R20, UR9, RZ ;  /* 0x0000000914a17c24 */ /* 0x001fe4000f8e02ff */
[----:B------:R-:W-:-:S04]  /*3320*/  IMAD.WIDE.U32 R2, R160, R20, R152 ;  /* 0x00000014a0027225 */ /* 0x000fc800078e0098 */
[----:B------:R-:W-:Y:S01]  /*3330*/  IMAD R161, R160, R21, R161 ;  /* 0x00000015a0a17224 */ /* 0x000fe200078e02a1 */
[----:B-1----:R-:W-:-:S04]  /*3340*/  IADD3 R14, P0, R2, R22, RZ ;  /* 0x00000016020e7210 */ /* 0x002fc80007f1e0ff */
[----:B------:R-:W-:Y:S01]  /*3350*/  IADD3.X R15, R23, R3, R161, P0, !PT ;  /* 0x00000003170f7210 */ /* 0x000fe200007fe4a1 */
[----:B------:R-:W-:Y:S08]  /*3360*/  @P2 BRA `(.L_x_38) ;  /* 0x0000000000042947 */ /* 0x000ff00003800000 */
[----:B------:R0:W5:Y:S02]  /*3370*/  LDG.E.U8 R16, desc[UR36][R14.64] ;  /* 0x000000240e107981 */ /* 0x000164000c1e1100 */
.L_x_38:
[----:B------:R-:W-:Y:S05]  /*3380*/  BSYNC B1 ;  /* 0x0000000000017941 */ /* 0x000fea0003800000 */
.L_x_37:
[----:B------:R-:W2:Y:S01]  /*3390*/  LDL.LU R3, [R1] ;  /* 0x0000000001037983 */ /* 0x000ea20000300800 */
[----:B-----5:R-:W-:Y:S01]  /*33a0*/  LOP3.LUT R2, R16, 0xffff, RZ, 0xc0, !PT ;  /* 0x0000ffff10027812 */ /* 0x020fe200078ec0ff */
[----:B------:R-:W-:Y:S01]  /*33b0*/  BSSY B1, `(.L_x_39) ;  /* 0x000000a000017945 */ /* 0x000fe20003800000 */
[----:B------:R-:W-:Y:S02]  /*33c0*/  ISETP.LT.OR P0, PT, R0, 0x2, !P1 ;  /* 0x000000020000780c */ /* 0x000fe40004f01670 */
[----:B------:R-:W-:-:S05]  /*33d0*/  PRMT R2, R2, 0x8880, RZ ;  /* 0x0000888002027816 */ /* 0x000fca00000000ff */
[----:B------:R-:W-:-:S04]  /*33e0*/  IMAD R2, R2, R18, RZ ;  /* 0x0000001202027224 */ /* 0x000fc800078e02ff */
[----:B--2---:R-:W-:-:S05]  /*33f0*/  @!P2 IMAD R3, R3, R17, R2 ;  /* 0x000000110303a224 */ /* 0x004fca00078e0202 */
[----:B------:R1:W-:Y:S01]  /*3400*/  @!P2 STG.E.U8 desc[UR36][R4.64], R3 ;  /* 0x000000030400a986 */ /* 0x0003e2000c101124 */
[----:B------:R-:W-:Y:S05]  /*3410*/  @P0 BRA `(.L_x_40) ;  /* 0x00000000000c0947 */ /* 0x000fea0003800000 */
[----:B------:R-:W2:Y:S02]  /*3420*/  LDG.E.U8 R16, desc[UR36][R14.64+0x1] ;  /* 0x000001240e107981 */ /* 0x000ea4000c1e1100 */
[----:B--2---:R-:W-:-:S05]  /*3430*/  PRMT R2, R16, 0x8880, RZ ;  /* 0x0000888010027816 */ /* 0x004fca00000000ff */
[----:B------:R-:W-:-:S07]  /*3440*/  IMAD R2, R2, R18, RZ ;  /* 0x0000001202027224 */ /* 0x000fce00078e02ff */
.L_x_40:
[----:B------:R-:W-:Y:S05]  /*3450*/  BSYNC B1 ;  /* 0x0000000000017941 */ /* 0x000fea0003800000 */
.L_x_39:
[----:B-1----:R-:W2:Y:S01]  /*3460*/  LDL.LU R3, [R1+0x4] ;  /* 0x0000040001037983 */ /* 0x002ea20000300800 */
[C---:B------:R-:W-:Y:S01]  /*3470*/  SHF.L.U64.HI R159, R20.reuse, 0x3, R21 ;  /* 0x00000003149f7819 */ /* 0x040fe20000010215 */
[----:B------:R-:W-:Y:S01]  /*3480*/  IMAD.SHL.U32 R158, R20, 0x8, RZ ;  /* 0x00000008149e7824 */ /* 0x000fe200078e00ff */
[----:B------:R-:W-:Y:S03]  /*3490*/  BSSY B1, `(.L_x_41) ;  /* 0x000000d000017945 */ /* 0x000fe60003800000 */
[----:B------:R-:W-:-:S04]  /*34a0*/  IMAD.WIDE.U32 R12, R160, R20, R158 ;  /* 0x00000014a00c7225 */ /* 0x000fc800078e009e */
[----:B------:R-:W-:Y:S01]  /*34b0*/  IMAD.IADD R161, R161, 0x1, R13 ;  /* 0x00000001a1a17824 */ /* 0x000fe200078e020d */
[----:B------:R-:W-:-:S04]  /*34c0*/  IADD3 R12, P2, P3, R156, R22, R12 ;  /* 0x000000169c0c7210 */ /* 0x000fc80007b5e00c */
[----:B------:R-:W-:Y:S01]  /*34d0*/  IADD3.X R13, R153, R23, R161, P2, P3 ;  /* 0x00000017990d7210 */ /* 0x000fe200017e64a1 */
[----:B--2---:R-:W-:-:S05]  /*34e0*/  @!P0 IMAD R3, R3, R17, R2 ;  /* 0x0000001103038224 */ /* 0x004fca00078e0202 */
[----:B------:R1:W-:Y:S01]  /*34f0*/  @!P0 STG.E.U8 desc[UR36][R4.64+0x1], R3 ;  /* 0x0000010304008986 */ /* 0x0003e2000c101124 */
[----:B------:R-:W-:-:S04]  /*3500*/  ISETP.GE.AND P0, PT, R154, 0x9, PT ;  /* 0x000000099a00780c */ /* 0x000fc80003f06270 */
[----:B------:R-:W-:-:S13]  /*3510*/  ISETP.LT.OR P4, PT, R0, 0x1, !P0 ;  /* 0x000000010000780c */ /* 0x000fda0004781670 */
[----:B-1----:R-:W-:Y:S05]  /*3520*/  @P4 BRA `(.L_x_42) ;  /* 0x00000000000c4947 */ /* 0x002fea0003800000 */
[----:B------:R-:W2:Y:S02]  /*3530*/  LDG.E.U8 R16, desc[UR36][R12.64] ;  /* 0x000000240c107981 */ /* 0x000ea4000c1e1100 */
[----:B--2---:R-:W-:-:S05]  /*3540*/  PRMT R2, R16, 0x8880, RZ ;  /* 0x0000888010027816 */ /* 0x004fca00000000ff */
[----:B------:R-:W-:-:S07]  /*3550*/  IMAD R2, R2, R18, RZ ;  /* 0x0000001202027224 */ /* 0x000fce00078e02ff */
.L_x_42:
[----:B------:R-:W-:Y:S05]  /*3560*/  BSYNC B1 ;  /* 0x0000000000017941 */ /* 0x000fea0003800000 */
.L_x_41:
[----:B------:R-:W2:Y:S01]  /*3570*/  LDL.LU R3, [R1+0x8] ;  /* 0x0000080001037983 */ /* 0x000ea20000300800 */
[----:B------:R-:W-:Y:S01]  /*3580*/  ISETP.LT.OR P2, PT, R0, 0x2, !P0 ;  /* 0x000000020000780c */ /* 0x000fe20004741670 */
[----:B------:R-:W-:Y:S01]  /*3590*/  BSSY B1, `(.L_x_43) ;  /* 0x0000007000017945 */ /* 0x000fe20003800000 */
[----:B--2---:R-:W-:-:S05]  /*35a0*/  @!P4 IMAD R3, R3, R17, R2 ;  /* 0x000000110303c224 */ /* 0x004fca00078e0202 */
[----:B------:R1:W-:Y:S06]  /*35b0*/  @!P4 STG.E.U8 desc[UR36][R10.64], R3 ;  /* 0x000000030a00c986 */ /* 0x0003ec000c101124 */
[----:B------:R-:W-:Y:S05]  /*35c0*/  @P2 BRA `(.L_x_44) ;  /* 0x00000000000c2947 */ /* 0x000fea0003800000 */
[----:B------:R-:W2:Y:S02]  /*35d0*/  LDG.E.U8 R16, desc[UR36][R12.64+0x1] ;  /* 0x000001240c107981 */ /* 0x000ea4000c1e1100 */
[----:B--2---:R-:W-:-:S05]  /*35e0*/  PRMT R2, R16, 0x8880, RZ ;  /* 0x0000888010027816 */ /* 0x004fca00000000ff */
[----:B------:R-:W-:-:S07]  /*35f0*/  IMAD R2, R2, R18, RZ ;  /* 0x0000001202027224 */ /* 0x000fce00078e02ff */
.L_x_44:
[----:B------:R-:W-:Y:S05]  /*3600*/  BSYNC B1 ;  /* 0x0000000000017941 */ /* 0x000fea0003800000 */
.L_x_43:
[----:B-1----:R-:W2:Y:S01]  /*3610*/  LDL.LU R3, [R1+0xc] ;  /* 0x00000c0001037983 */ /* 0x002ea20000300800 */
[----:B------:R-:W-:Y:S01]  /*3620*/  BSSY B1, `(.L_x_45) ;  /* 0x0000009000017945 */ /* 0x000fe20003800000 */
[----:B------:R-:W-:Y:S01]  /*3630*/  ISETP.LT.OR P3, PT, R0, 0xa, !P1 ;  /* 0x0000000a0000780c */ /* 0x000fe20004f61670 */
[----:B--2---:R-:W-:-:S05]  /*3640*/  @!P2 IMAD R3, R3, R17, R2 ;  /* 0x000000110303a224 */ /* 0x004fca00078e0202 */
[----:B------:R1:W-:Y:S01]  /*3650*/  @!P2 STG.E.U8 desc[UR36][R10.64+0x1], R3 ;  /* 0x000001030a00a986 */ /* 0x0003e2000c101124 */
[----:B------:R-:W-:-:S13]  /*3660*/  ISETP.LT.OR P2, PT, R0, 0x9, !P1 ;  /* 0x000000090000780c */ /* 0x000fda0004f41670 */
[----:B-1----:R-:W-:Y:S05]  /*3670*/  @P2 BRA `(.L_x_46) ;  /* 0x00000000000c2947 */ /* 0x002fea0003800000 */
[----:B------:R-:W2:Y:S02]  /*3680*/  LDG.E.U8 R16, desc[UR36][R14.64+0x8] ;  /* 0x000008240e107981 */ /* 0x000ea4000c1e1100 */
[----:B--2---:R-:W-:-:S05]  /*3690*/  PRMT R2, R16, 0x8880, RZ ;  /* 0x0000888010027816 */ /* 0x004fca00000000ff */
[----:B------:R-:W-:-:S07]  /*36a0*/  IMAD R2, R2, R18, RZ ;  /* 0x0000001202027224 */ /* 0x000fce00078e02ff */
.L_x_46:
[----:B------:R-:W-:Y:S05]  /*36b0*/  BSYNC B1 ;  /* 0x0000000000017941 */ /* 0x000fea0003800000 */
.L_x_45:
[----:B------:R-:W2:Y:S01]  /*36c0*/  LDL.LU R3, [R1+0x10] ;  /* 0x0000100001037983 */ /* 0x000ea20000300800 */
[----:B------:R-:W-:Y:S01]  /*36d0*/  BSSY B1, `(.L_x_47) ;  /* 0x0000007000017945 */ /* 0x000fe20003800000 */
[----:B--2---:R-:W-:-:S05]  /*36e0*/  @!P2 IMAD R3, R3, R17, R2 ;  /* 0x000000110303a224 */ /* 0x004fca00078e0202 */
[----:B------:R1:W-:Y:S01]  /*36f0*/  @!P2 STG.E.U8 desc[UR36][R4.64+0x8], R3 ;  /* 0x000008030400a986 */ /* 0x0003e2000c101124 */
[----:B------:R-:W-:Y:S05]  /*3700*/  @P3 BRA `(.L_x_48) ;  /* 0x00000000000c3947 */ /* 0x000fea0003800000 */
[----:B------:R-:W2:Y:S02]  /*3710*/  LDG.E.U8 R16, desc[UR36][R14.64+0x9] ;  /* 0x000009240e107981 */ /* 0x000ea4000c1e1100 */
[----:B--2---:R-:W-:-:S05]  /*3720*/  PRMT R2, R16, 0x8880, RZ ;  /* 0x0000888010027816 */ /* 0x004fca00000000ff */
[----:B------:R-:W-:-:S07]  /*3730*/  IMAD R2, R2, R18, RZ ;  /* 0x0000001202027224 */ /* 0x000fce00078e02ff */
.L_x_48:
[----:B------:R-:W-:Y:S05]  /*3740*/  BSYNC B1 ;  /* 0x0000000000017941 */ /* 0x000fea0003800000 */
.L_x_47:
[----:B-1----:R-:W2:Y:S01]  /*3750*/  LDL.LU R3, [R1+0x14] ;  /* 0x0000140001037983 */ /* 0x002ea20000300800 */
[C---:B------:R-:W-:Y:S01]  /*3760*/  ISETP.LT.OR P2, PT, R0.reuse, 0x9, !P0 ;  /* 0x000000090000780c */ /* 0x040fe20004741670 */
[----:B------:R-:W-:Y:S01]  /*3770*/  BSSY B1, `(.L_x_49) ;  /* 0x000000b000017945 */ /* 0x000fe20003800000 */
[C---:B------:R-:W-:Y:S02]  /*3780*/  ISETP.LT.OR P4, PT, R0.reuse, 0x11, !P1 ;  /* 0x000000110000780c */ /* 0x040fe40004f81670 */
[C---:B------:R-:W-:Y:S02]  /*3790*/  ISETP.LT.OR P5, PT, R0.reuse, 0x12, !P1 ;  /* 0x000000120000780c */ /* 0x040fe40004fa1670 */
[----:B------:R-:W-:Y:S01]  /*37a0*/  ISETP.LT.OR P6, PT, R0, 0x11, !P0 ;  /* 0x000000110000780c */ /* 0x000fe200047c1670 */
[----:B--2---:R-:W-:-:S05]  /*37b0*/  @!P3 IMAD R3, R3, R17, R2 ;  /* 0x000000110303b224 */ /* 0x004fca00078e0202 */
[----:B------:R1:W-:Y:S01]  /*37c0*/  @!P3 STG.E.U8 desc[UR36][R4.64+0x9], R3 ;  /* 0x000009030400b986 */ /* 0x0003e2000c101124 */
[----:B------:R-:W-:Y:S01]  /*37d0*/  ISETP.LT.OR P3, PT, R0, 0xa, !P0 ;  /* 0x0000000a0000780c */ /* 0x000fe20004761670 */
[----:B------:R-:W-:-:S12]  /*37e0*/  @P2 BRA `(.L_x_50) ;  /* 0x00000000000c2947 */ /* 0x000fd80003800000 */
[----:B------:R-:W2:Y:S02]  /*37f0*/  LDG.E.U8 R16, desc[UR36][R12.64+0x8] ;  /* 0x000008240c107981 */ /* 0x000ea4000c1e1100 */
[----:B--2---:R-:W-:-:S05]  /*3800*/  PRMT R2, R16, 0x8880, RZ ;  /* 0x0000888010027816 */ /* 0x004fca00000000ff */
[----:B------:R-:W-:-:S07]  /*3810*/  IMAD R2, R2, R18, RZ ;  /* 0x0000001202027224 */ /* 0x000fce00078e02ff */
.L_x_50:
[----:B------:R-:W-:Y:S05]  /*3820*/  BSYNC B1 ;  /* 0x0000000000017941 */ /* 0x000fea0003800000 */
.L_x_49:
[----:B-1----:R-:W2:Y:S01]  /*3830*/  LDL.LU R3, [R1+0x18] ;  /* 0x0000180001037983 */ /* 0x002ea20000300800 */
[----:B------:R-:W-:Y:S01]  /*3840*/  BSSY B1, `(.L_x_51) ;  /* 0x0000007000017945 */ /* 0x000fe20003800000 */
[----:B--2---:R-:W-:-:S05]  /*3850*/  @!P2 IMAD R3, R3, R17, R2 ;  /* 0x000000110303a224 */ /* 0x004fca00078e0202 */
[----:B------:R1:W-:Y:S01]  /*3860*/  @!P2 STG.E.U8 desc[UR36][R10.64+0x8], R3 ;  /* 0x000008030a00a986 */ /* 0x0003e2000c101124 */
[----:B------:R-:W-:Y:S05]  /*3870*/  @P3 BRA `(.L_x_52) ;  /* 0x00000000000c3947 */ /* 0x000fea0003800000 */
[----:B------:R-:W2:Y:S02]  /*3880*/  LDG.E.U8 R16, desc[UR36][R12.64+0x9] ;  /* 0x000009240c107981 */ /* 0x000ea4000c1e1100 */
[----:B--2---:R-:W-:-:S05]  /*3890*/  PRMT R2, R16, 0x8880, RZ ;  /* 0x0000888010027816 */ /* 0x004fca00000000ff */
[----:B------:R-:W-:-:S07]  /*38a0*/  IMAD R2, R2, R18, RZ ;  /* 0x0000001202027224 */ /* 0x000fce00078e02ff */
.L_x_52:
[----:B------:R-:W-:Y:S05]  /*38b0*/  BSYNC B1 ;  /* 0x0000000000017941 */ /* 0x000fea0003800000 */
.L_x_51:
        /* <DEDUP_REMOVED lines=8> */
.L_x_54:
[----:B------:R-:W-:Y:S05]  /*3940*/  BSYNC B1 ;  /* 0x0000000000017941 */ /* 0x000fea0003800000 */
.L_x_53:
        /* <DEDUP_REMOVED lines=8> */
.L_x_56:
[----:B------:R-:W-:Y:S05]  /*39d0*/  BSYNC B1 ;  /* 0x0000000000017941 */ /* 0x000fea0003800000 */
.L_x_55:
        /* <DEDUP_REMOVED lines=8> */
.L_x_58:
[----:B------:R-:W-:Y:S05]  /*3a60*/  BSYNC B1 ;  /* 0x0000000000017941 */ /* 0x000fea0003800000 */
.L_x_57:
        /* <DEDUP_REMOVED lines=13> */
.L_x_60:
[----:B------:R-:W-:Y:S05]  /*3b40*/  BSYNC B1 ;  /* 0x0000000000017941 */ /* 0x000fea0003800000 */
.L_x_59:
        /* <DEDUP_REMOVED lines=8> */
.L_x_62:
[----:B------:R-:W-:Y:S05]  /*3bd0*/  BSYNC B1 ;  /* 0x0000000000017941 */ /* 0x000fea0003800000 */
.L_x_61:
        /* <DEDUP_REMOVED lines=8> */
.L_x_64:
[----:B------:R-:W-:Y:S05]  /*3c60*/  BSYNC B1 ;  /* 0x0000000000017941 */ /* 0x000fea0003800000 */
.L_x_63:
        /* <DEDUP_REMOVED lines=8> */
.L_x_66:
[----:B------:R-:W-:Y:S05]  /*3cf0*/  BSYNC B1 ;  /* 0x0000000000017941 */ /* 0x000fea0003800000 */
.L_x_65:
        /* <DEDUP_REMOVED lines=8> */
.L_x_68:
[----:B------:R-:W-:Y:S05]  /*3d80*/  BSYNC B1 ;  /* 0x0000000000017941 */ /* 0x000fea0003800000 */
.L_x_67:
        /* <DEDUP_REMOVED lines=13> */
.L_x_70:
[----:B------:R-:W-:Y:S05]  /*3e60*/  BSYNC B1 ;  /* 0x0000000000017941 */ /* 0x000fea0003800000 */
.L_x_69:
        /* <DEDUP_REMOVED lines=8> */
.L_x_72:
[----:B------:R-:W-:Y:S05]  /*3ef0*/  BSYNC B1 ;  /* 0x0000000000017941 */ /* 0x000fea0003800000 */
.L_x_71:
        /* <DEDUP_REMOVED lines=8> */
.L_x_74:
[----:B------:R-:W-:Y:S05]  /*3f80*/  BSYNC B1 ;  /* 0x0000000000017941 */ /* 0x000fea0003800000 */
.L_x_73:
        /* <DEDUP_REMOVED lines=8> */
.L_x_76:
[----:B------:R-:W-:Y:S05]  /*4010*/  BSYNC B1 ;  /* 0x0000000000017941 */ /* 0x000fea0003800000 */
.L_x_75:
        /* <DEDUP_REMOVED lines=8> */
.L_x_78:
[----:B------:R-:W-:Y:S05]  /*40a0*/  BSYNC B1 ;  /* 0x0000000000017941 */ /* 0x000fea0003800000 */
.L_x_77:
        /* <DEDUP_REMOVED lines=13> */
.L_x_80:
[----:B------:R-:W-:Y:S05]  /*4180*/  BSYNC B1 ;  /* 0x0000000000017941 */ /* 0x000fea0003800000 */
.L_x_79:
        /* <DEDUP_REMOVED lines=8> */
.L_x_82:
[----:B------:R-:W-:Y:S05]  /*4210*/  BSYNC B1 ;  /* 0x0000000000017941 */ /* 0x000fea0003800000 */
.L_x_81:
        /* <DEDUP_REMOVED lines=8> */
.L_x_84:
[----:B------:R-:W-:Y:S05]  /*42a0*/  BSYNC B1 ;  /* 0x0000000000017941 */ /* 0x000fea0003800000 */
.L_x_83:
        /* <DEDUP_REMOVED lines=8> */
.L_x_86:
[----:B------:R-:W-:Y:S05]  /*4330*/  BSYNC B1 ;  /* 0x0000000000017941 */ /* 0x000fea0003800000 */
.L_x_85:
        /* <DEDUP_REMOVED lines=8> */
.L_x_88:
[----:B------:R-:W-:Y:S05]  /*43c0*/  BSYNC B1 ;  /* 0x0000000000017941 */ /* 0x000fea0003800000 */
.L_x_87:
        /* <DEDUP_REMOVED lines=13> */
.L_x_90:
[----:B------:R-:W-:Y:S05]  /*44a0*/  BSYNC B1 ;  /* 0x0000000000017941 */ /* 0x000fea0003800000 */
.L_x_89:
        /* <DEDUP_REMOVED lines=8> */
.L_x_92:
[----:B------:R-:W-:Y:S05]  /*4530*/  BSYNC B1 ;  /* 0x0000000000017941 */ /* 0x000fea0003800000 */
.L_x_91:
        /* <DEDUP_REMOVED lines=8> */
.L_x_94:
[----:B------:R-:W-:Y:S05]  /*45c0*/  BSYNC B1 ;  /* 0x0000000000017941 */ /* 0x000fea0003800000 */
.L_x_93:
        /* <DEDUP_REMOVED lines=8> */
.L_x_96:
[----:B------:R-:W-:Y:S05]  /*4650*/  BSYNC B1 ;  /* 0x0000000000017941 */ /* 0x000fea0003800000 */
.L_x_95:
        /* <DEDUP_REMOVED lines=8> */
.L_x_98:
[----:B------:R-:W-:Y:S05]  /*46e0*/  BSYNC B1 ;  /* 0x0000000000017941 */ /* 0x000fea0003800000 */
.L_x_97:
        /* <DEDUP_REMOVED lines=13> */
.L_x_100:
[----:B------:R-:W-:Y:S05]  /*47c0*/  BSYNC B1 ;  /* 0x0000000000017941 */ /* 0x000fea0003800000 */
.L_x_99:
        /* <DEDUP_REMOVED lines=8> */
.L_x_102:
[----:B------:R-:W-:Y:S05]  /*4850*/  BSYNC B1 ;  /* 0x0000000000017941 */ /* 0x000fea0003800000 */
.L_x_101:
        /* <DEDUP_REMOVED lines=8> */
.L_x_104:
[----:B------:R-:W-:Y:S05]  /*48e0*/  BSYNC B1 ;  /* 0x0000000000017941 */ /* 0x000fea0003800000 */
.L_x_103:
        /* <DEDUP_REMOVED lines=8> */
.L_x_106:
[----:B------:R-:W-:Y:S05]  /*4970*/  BSYNC B1 ;  /* 0x0000000000017941 */ /* 0x000fea0003800000 */
.L_x_105:
        /* <DEDUP_REMOVED lines=8> */
.L_x_108:
[----:B------:R-:W-:Y:S05]  /*4a00*/  BSYNC B1 ;  /* 0x0000000000017941 */ /* 0x000fea0003800000 */
.L_x_107:
        /* <DEDUP_REMOVED lines=13> */
.L_x_110:
[----:B------:R-:W-:Y:S05]  /*4ae0*/  BSYNC B1 ;  /* 0x0000000000017941 */ /* 0x000fea0003800000 */
.L_x_109:
        /* <DEDUP_REMOVED lines=8> */
.L_x_112:
[----:B------:R-:W-:Y:S05]  /*4b70*/  BSYNC B1 ;  /* 0x0000000000017941 */ /* 0x000fea0003800000 */
.L_x_111:
        /* <DEDUP_REMOVED lines=8> */
.L_x_114:
[----:B------:R-:W-:Y:S05]  /*4c00*/  BSYNC B1 ;  /* 0x0000000000017941 */ /* 0x000fea0003800000 */
.L_x_113:
        /* <DEDUP_REMOVED lines=8> */
.L_x_116:
[----:B------:R-:W-:Y:S05]  /*4c90*/  BSYNC B1 ;  /* 0x0000000000017941 */ /* 0x000fea0003800000 */
.L_x_115:
        /* <DEDUP_REMOVED lines=8> */
.L_x_118:
[----:B------:R-:W-:Y:S05]  /*4d20*/  BSYNC B1 ;  /* 0x0000000000017941 */ /* 0x000fea0003800000 */
.L_x_117:
        /* <DEDUP_REMOVED lines=13> */
.L_x_120:
[----:B------:R-:W-:Y:S05]  /*4e00*/  BSYNC B1 ;  /* 0x0000000000017941 */ /* 0x000fea0003800000 */
.L_x_119:
        /* <DEDUP_REMOVED lines=8> */
.L_x_122:
[----:B------:R-:W-:Y:S05]  /*4e90*/  BSYNC B1 ;  /* 0x0000000000017941 */ /* 0x000fea0003800000 */
.L_x_121:
        /* <DEDUP_REMOVED lines=8> */
.L_x_124:
[----:B------:R-:W-:Y:S05]  /*4f20*/  BSYNC B1 ;  /* 0x0000000000017941 */ /* 0x000fea0003800000 */
.L_x_123:
        /* <DEDUP_REMOVED lines=8> */
.L_x_126:
[----:B------:R-:W-:Y:S05]  /*4fb0*/  BSYNC B1 ;  /* 0x0000000000017941 */ /* 0x000fea0003800000 */
.L_x_125:
        /* <DEDUP_REMOVED lines=8> */
.L_x_128:
[----:B------:R-:W-:Y:S05]  /*5040*/  BSYNC B1 ;  /* 0x0000000000017941 */ /* 0x000fea0003800000 */
.L_x_127:
        /* <DEDUP_REMOVED lines=13> */
.L_x_130:
[----:B------:R-:W-:Y:S05]  /*5120*/  BSYNC B1 ;  /* 0x0000000000017941 */ /* 0x000fea0003800000 */
.L_x_129:
        /* <DEDUP_REMOVED lines=8> */
.L_x_132:
[----:B------:R-:W-:Y:S05]  /*51b0*/  BSYNC B1 ;  /* 0x0000000000017941 */ /* 0x000fea0003800000 */
.L_x_131:
        /* <DEDUP_REMOVED lines=8> */
.L_x_134:
[----:B------:R-:W-:Y:S05]  /*5240*/  BSYNC B1 ;  /* 0x0000000000017941 */ /* 0x000fea0003800000 */
.L_x_133:
        /* <DEDUP_REMOVED lines=8> */
.L_x_136:
[----:B------:R-:W-:Y:S05]  /*52d0*/  BSYNC B1 ;  /* 0x0000000000017941 */ /* 0x000fea0003800000 */
.L_x_135:
        /* <DEDUP_REMOVED lines=8> */
.L_x_138:
[----:B------:R-:W-:Y:S05]  /*5360*/  BSYNC B1 ;  /* 0x0000000000017941 */ /* 0x000fea0003800000 */
.L_x_137:
        /* <DEDUP_REMOVED lines=13> */
.L_x_140:
[----:B------:R-:W-:Y:S05]  /*5440*/  BSYNC B1 ;  /* 0x0000000000017941 */ /* 0x000fea0003800000 */
.L_x_139:
        /* <DEDUP_REMOVED lines=8> */
.L_x_142:
[----:B------:R-:W-:Y:S05]  /*54d0*/  BSYNC B1 ;  /* 0x0000000000017941 */ /* 0x000fea0003800000 */
.L_x_141:
[----:B-1----:R-:W2:Y:S01]  /*54e0*/  LDL.LU R3, [R1+0xd0] ;  /* 0x0000d00001037983 */ /* 0x002ea20000300800 */
[----:B------:R-:W-:Y:S01]  /*54f0*/  BSSY B1, `(.L_x_143) ;  /* 0x0000007000017945 */ /* 0x000fe20003800000 */
[----:B--2---:R-:W-:-:S05]  /*5500*/  @!P3 IMAD R3, R3, R17, R2 ;  /* 0x000000110303b224 */ /* 0x004fca00078e0202 */
[----:B------:R1:W-:Y:S01]  /*5510*/  @!P3 STG.E.U8 desc[UR36][R4.64+0x68], R3 ;  /* 0x000068030400b986 */ /* 0x0003e2000c101124 */
[----:B------:R-:W-:Y:S05]  /*5520*/  @P5 BRA `(.L_x_144) ;  /* 0x00000000000c5947 */ /* 0x000fea0003800000 */
[----:B------:R-:W1:Y:S02]  /*5530*/  LDG.E.U8 R16, desc[UR36][R14.64+0x69] ;  /* 0x000069240e107981 */ /* 0x000e64000c1e1100 */
[----:B-1----:R-:W-:-:S05]  /*5540*/  PRMT R3, R16, 0x8880, RZ ;  /* 0x0000888010037816 */ /* 0x002fca00000000ff */
[----:B------:R-:W-:-:S07]  /*5550*/  IMAD R2, R3, R18, RZ ;  /* 0x0000001203027224 */ /* 0x000fce00078e02ff */
.L_x_144:
[----:B------:R-:W-:Y:S05]  /*5560*/  BSYNC B1 ;  /* 0x0000000000017941 */ /* 0x000fea0003800000 */
.L_x_143:
        /* <DEDUP_REMOVED lines=8> */
.L_x_146:
[----:B------:R-:W-:Y:S05]  /*55f0*/  BSYNC B1 ;  /* 0x0000000000017941 */ /* 0x000fea0003800000 */
.L_x_145:
        /* <DEDUP_REMOVED lines=8> */
.L_x_148:
[----:B------:R-:W-:Y:S05]  /*5680*/  BSYNC B1 ;  /* 0x0000000000017941 */ /* 0x000fea0003800000 */
.L_x_147:
        /* <DEDUP_REMOVED lines=10> */
[----:B------:R-:W1:Y:S02]  /*5730*/  LDG.E.U8 R16, desc[UR36][R14.64+0x70] ;  /* 0x000070240e107981 */ /* 0x000e64000c1e1100 */
[----:B-1----:R-:W-:-:S05]  /*5740*/  PRMT R3, R16, 0x8880, RZ ;  /* 0x0000888010037816 */ /* 0x002fca00000000ff */
[----:B------:R-:W-:-:S07]  /*5750*/  IMAD R2, R3, R18, RZ ;  /* 0x0000001203027224 */ /* 0x000fce00078e02ff */
.L_x_150:
[----:B------:R-:W-:Y:S05]  /*5760*/  BSYNC B1 ;  /* 0x0000000000017941 */ /* 0x000fea0003800000 */
.L_x_149:
        /* <DEDUP_REMOVED lines=8> */
.L_x_152:
[----:B------:R-:W-:Y:S05]  /*57f0*/  BSYNC B1 ;  /* 0x0000000000017941 */ /* 0x000fea0003800000 */
.L_x_151:
        /* <DEDUP_REMOVED lines=8> */
.L_x_154:
[----:B------:R-:W-:Y:S05]  /*5880*/  BSYNC B1 ;  /* 0x0000000000017941 */ /* 0x000fea0003800000 */
.L_x_153:
        /* <DEDUP_REMOVED lines=8> */
.L_x_156:
[----:B------:R-:W-:Y:S05]  /*5910*/  BSYNC B1 ;  /* 0x0000000000017941 */ /* 0x000fea0003800000 */
.L_x_155:
        /* <DEDUP_REMOVED lines=8> */
.L_x_158:
[----:B------:R-:W-:Y:S05]  /*59a0*/  BSYNC B1 ;  /* 0x0000000000017941 */ /* 0x000fea0003800000 */
.L_x_157:
        /* <DEDUP_REMOVED lines=13> */
.L_x_160:
[----:B------:R-:W-:Y:S05]  /*5a80*/  BSYNC B1 ;  /* 0x0000000000017941 */ /* 0x000fea0003800000 */
.L_x_159:
        /* <DEDUP_REMOVED lines=8> */
.L_x_162:
[----:B------:R-:W-:Y:S05]  /*5b10*/  BSYNC B1 ;  /* 0x0000000000017941 */ /* 0x000fea0003800000 */
.L_x_161:
        /* <DEDUP_REMOVED lines=8> */
.L_x_164:
[----:B------:R-:W-:Y:S05]  /*5ba0*/  BSYNC B1 ;  /* 0x0000000000017941 */ /* 0x000fea0003800000 */
.L_x_163:
        /* <DEDUP_REMOVED lines=8> */
.L_x_166:
[----:B------:R-:W-:Y:S05]  /*5c30*/  BSYNC B1 ;  /* 0x0000000000017941 */ /* 0x000fea0003800000 */
.L_x_165:
        /* <DEDUP_REMOVED lines=8> */
.L_x_168:
[----:B------:R-:W-:Y:S05]  /*5cc0*/  BSYNC B1 ;  /* 0x0000000000017941 */ /* 0x000fea0003800000 */
.L_x_167:
        /* <DEDUP_REMOVED lines=13> */
.L_x_170:
[----:B------:R-:W-:Y:S05]  /*5da0*/  BSYNC B1 ;  /* 0x0000000000017941 */ /* 0x000fea0003800000 */
.L_x_169:
        /* <DEDUP_REMOVED lines=8> */
.L_x_172:
[----:B------:R-:W-:Y:S05]  /*5e30*/  BSYNC B1 ;  /* 0x0000000000017941 */ /* 0x000fea0003800000 */
.L_x_171:
        /* <DEDUP_REMOVED lines=8> */
.L_x_174:
[----:B------:R-:W-:Y:S05]  /*5ec0*/  BSYNC B1 ;  /* 0x0000000000017941 */ /* 0x000fea0003800000 */
.L_x_173:
        /* <DEDUP_REMOVED lines=8> */
.L_x_176:
[----:B------:R-:W-:Y:S05]  /*5f50*/  BSYNC B1 ;  /* 0x0000000000017941 */ /* 0x000fea0003800000 */
.L_x_175:
        /* <DEDUP_REMOVED lines=8> */
.L_x_178:
[----:B------:R-:W-:Y:S05]  /*5fe0*/  BSYNC B1 ;  /* 0x0000000000017941 */ /* 0x000fea0003800000 */
.L_x_177:
        /* <DEDUP_REMOVED lines=13> */
.L_x_180:
[----:B------:R-:W-:Y:S05]  /*60c0*/  BSYNC B1 ;  /* 0x0000000000017941 */ /* 0x000fea0003800000 */
.L_x_179:
        /* <DEDUP_REMOVED lines=8> */
.L_x_182:
[----:B------:R-:W-:Y:S05]  /*6150*/  BSYNC B1 ;  /* 0x0000000000017941 */ /* 0x000fea0003800000 */
.L_x_181:
        /* <DEDUP_REMOVED lines=8> */
.L_x_184:
[----:B------:R-:W-:Y:S05]  /*61e0*/  BSYNC B1 ;  /* 0x0000000000017941 */ /* 0x000fea0003800000 */
.L_x_183:
        /* <DEDUP_REMOVED lines=8> */
.L_x_186:
[----:B------:R-:W-:Y:S05]  /*6270*/  BSYNC B1 ;  /* 0x0000000000017941 */ /* 0x000fea0003800000 */
.L_x_185:
        /* <DEDUP_REMOVED lines=8> */
.L_x_188:
[----:B------:R-:W-:Y:S05]  /*6300*/  BSYNC B1 ;  /* 0x0000000000017941 */ /* 0x000fea0003800000 */
.L_x_187:
        /* <DEDUP_REMOVED lines=13> */
.L_x_190:
[----:B------:R-:W-:Y:S05]  /*63e0*/  BSYNC B1 ;  /* 0x0000000000017941 */ /* 0x000fea0003800000 */
.L_x_189:
        /* <DEDUP_REMOVED lines=8> */
.L_x_192:
[----:B------:R-:W-:Y:S05]  /*6470*/  BSYNC B1 ;  /* 0x0000000000017941 */ /* 0x000fea0003800000 */
.L_x_191:
        /* <DEDUP_REMOVED lines=8> */
.L_x_194:
[----:B------:R-:W-:Y:S05]  /*6500*/  BSYNC B1 ;  /* 0x0000000000017941 */ /* 0x000fea0003800000 */
.L_x_193:
        /* <DEDUP_REMOVED lines=8> */
.L_x_196:
[----:B------:R-:W-:Y:S05]  /*6590*/  BSYNC B1 ;  /* 0x0000000000017941 */ /* 0x000fea0003800000 */
.L_x_195:
        /* <DEDUP_REMOVED lines=8> */
.L_x_198:
[----:B------:R-:W-:Y:S05]  /*6620*/  BSYNC B1 ;  /* 0x0000000000017941 */ /* 0x000fea0003800000 */
.L_x_197:
        /* <DEDUP_REMOVED lines=13> */
.L_x_200:
[----:B------:R-:W-:Y:S05]  /*6700*/  BSYNC B1 ;  /* 0x0000000000017941 */ /* 0x000fea0003800000 */
.L_x_199:
        /* <DEDUP_REMOVED lines=8> */
.L_x_202:
[----:B------:R-:W-:Y:S05]  /*6790*/  BSYNC B1 ;  /* 0x0000000000017941 */ /* 0x000fea0003800000 */
.L_x_201:
        /* <DEDUP_REMOVED lines=8> */
.L_x_204:
[----:B------:R-:W-:Y:S05]  /*6820*/  BSYNC B1 ;  /* 0x0000000000017941 */ /* 0x000fea0003800000 */
.L_x_203:
        /* <DEDUP_REMOVED lines=8> */
.L_x_206:
[----:B------:R-:W-:Y:S05]  /*68b0*/  BSYNC B1 ;  /* 0x0000000000017941 */ /* 0x000fea0003800000 */
.L_x_205:
        /* <DEDUP_REMOVED lines=8> */
.L_x_208:
[----:B------:R-:W-:Y:S05]  /*6940*/  BSYNC B1 ;  /* 0x0000000000017941 */ /* 0x000fea0003800000 */
.L_x_207:
        /* <DEDUP_REMOVED lines=13> */
.L_x_210:
[----:B------:R-:W-:Y:S05]  /*6a20*/  BSYNC B1 ;  /* 0x0000000000017941 */ /* 0x000fea0003800000 */
.L_x_209:
        /* <DEDUP_REMOVED lines=8> */
.L_x_212:
[----:B------:R-:W-:Y:S05]  /*6ab0*/  BSYNC B1 ;  /* 0x0000000000017941 */ /* 0x000fea0003800000 */
.L_x_211:
        /* <DEDUP_REMOVED lines=8> */
.L_x_214:
[----:B------:R-:W-:Y:S05]  /*6b40*/  BSYNC B1 ;  /* 0x0000000000017941 */ /* 0x000fea0003800000 */
.L_x_213:
        /* <DEDUP_REMOVED lines=8> */
.L_x_216:
[----:B------:R-:W-:Y:S05]  /*6bd0*/  BSYNC B1 ;  /* 0x0000000000017941 */ /* 0x000fea0003800000 */
.L_x_215:
        /* <DEDUP_REMOVED lines=8> */
.L_x_218:
[----:B------:R-:W-:Y:S05]  /*6c60*/  BSYNC B1 ;  /* 0x0000000000017941 */ /* 0x000fea0003800000 */
.L_x_217:
        /* <DEDUP_REMOVED lines=13> */
.L_x_220:
[----:B------:R-:W-:Y:S05]  /*6d40*/  BSYNC B1 ;  /* 0x0000000000017941 */ /* 0x000fea0003800000 */
.L_x_219:
        /* <DEDUP_REMOVED lines=8> */
.L_x_222:
[----:B------:R-:W-:Y:S05]  /*6dd0*/  BSYNC B1 ;  /* 0x0000000000017941 */ /* 0x000fea0003800000 */
.L_x_221:
        /* <DEDUP_REMOVED lines=8> */
.L_x_224:
[----:B------:R-:W-:Y:S05]  /*6e60*/  BSYNC B1 ;  /* 0x0000000000017941 */ /* 0x000fea0003800000 */
.L_x_223:
        /* <DEDUP_REMOVED lines=8> */
.L_x_226:
[----:B------:R-:W-:Y:S05]  /*6ef0*/  BSYNC B1 ;  /* 0x0000000000017941 */ /* 0x000fea0003800000 */
.L_x_225:
        /* <DEDUP_REMOVED lines=8> */
.L_x_228:
[----:B------:R-:W-:Y:S05]  /*6f80*/  BSYNC B1 ;  /* 0x0000000000017941 */ /* 0x000fea0003800000 */
.L_x_227:
        /* <DEDUP_REMOVED lines=13> */
.L_x_230:
[----:B------:R-:W-:Y:S05]  /*7060*/  BSYNC B1 ;  /* 0x0000000000017941 */ /* 0x000fea0003800000 */
.L_x_229:
        /* <DEDUP_REMOVED lines=8> */
.L_x_232:
[----:B------:R-:W-:Y:S05]  /*70f0*/  BSYNC B1 ;  /* 0x0000000000017941 */ /* 0x000fea0003800000 */
.L_x_231:
        /* <DEDUP_REMOVED lines=8> */
.L_x_234:
[----:B------:R-:W-:Y:S05]  /*7180*/  BSYNC B1 ;  /* 0x0000000000017941 */ /* 0x000fea0003800000 */
.L_x_233:
        /* <DEDUP_REMOVED lines=8> */
.L_x_236:
[----:B------:R-:W-:Y:S05]  /*7210*/  BSYNC B1 ;  /* 0x0000000000017941 */ /* 0x000fea0003800000 */
.L_x_235:
        /* <DEDUP_REMOVED lines=8> */
.L_x_238:
[----:B------:R-:W-:Y:S05]  /*72a0*/  BSYNC B1 ;  /* 0x0000000000017941 */ /* 0x000fea0003800000 */
.L_x_237:
        /* <DEDUP_REMOVED lines=13> */
.L_x_240:
[----:B------:R-:W-:Y:S05]  /*7380*/  BSYNC B1 ;  /* 0x0000000000017941 */ /* 0x000fea0003800000 */
.L_x_239:
        /* <DEDUP_REMOVED lines=8> */
.L_x_242:
[----:B------:R-:W-:Y:S05]  /*7410*/  BSYNC B1 ;  /* 0x0000000000017941 */ /* 0x000fea0003800000 */
.L_x_241:
        /* <DEDUP_REMOVED lines=8> */
.L_x_244:
[----:B------:R-:W-:Y:S05]  /*74a0*/  BSYNC B1 ;  /* 0x0000000000017941 */ /* 0x000fea0003800000 */
.L_x_243:
        /* <DEDUP_REMOVED lines=8> */
.L_x_246:
[----:B------:R-:W-:Y:S05]  /*7530*/  BSYNC B1 ;  /* 0x0000000000017941 */ /* 0x000fea0003800000 */
.L_x_245:
        /* <DEDUP_REMOVED lines=8> */
.L_x_248:
[----:B------:R-:W-:Y:S05]  /*75c0*/  BSYNC B1 ;  /* 0x0000000000017941 */ /* 0x000fea0003800000 */
.L_x_247:
        /* <DEDUP_REMOVED lines=13> */
.L_x_250:
[----:B------:R-:W-:Y:S05]  /*76a0*/  BSYNC B1 ;  /* 0x0000000000017941 */ /* 0x000fea0003800000 */
.L_x_249:
        /* <DEDUP_REMOVED lines=8> */
.L_x_252:
[----:B------:R-:W-:Y:S05]  /*7730*/  BSYNC B1 ;  /* 0x0000000000017941 */ /* 0x000fea0003800000 */
.L_x_251:
        /* <DEDUP_REMOVED lines=8> */
.L_x_254:
[----:B------:R-:W-:Y:S05]  /*77c0*/  BSYNC B1 ;  /* 0x0000000000017941 */ /* 0x000fea0003800000 */
.L_x_253:
        /* <DEDUP_REMOVED lines=8> */
.L_x_256:
[----:B------:R-:W-:Y:S05]  /*7850*/  BSYNC B1 ;  /* 0x0000000000017941 */ /* 0x000fea0003800000 */
.L_x_255:
        /* <DEDUP_REMOVED lines=8> */
.L_x_258:
[----:B------:R-:W-:Y:S05]  /*78e0*/  BSYNC B1 ;  /* 0x0000000000017941 */ /* 0x000fea0003800000 */
.L_x_257:
        /* <DEDUP_REMOVED lines=13> */
.L_x_260:
[----:B------:R-:W-:Y:S05]  /*79c0*/  BSYNC B1 ;  /* 0x0000000000017941 */ /* 0x000fea0003800000 */
.L_x_259:
        /* <DEDUP_REMOVED lines=8> */
.L_x_262:
[----:B------:R-:W-:Y:S05]  /*7a50*/  BSYNC B1 ;  /* 0x0000000000017941 */ /* 0x000fea0003800000 */
.L_x_261:
        /* <DEDUP_REMOVED lines=8> */
.L_x_264:
[----:B------:R-:W-:Y:S05]  /*7ae0*/  BSYNC B1 ;  /* 0x0000000000017941 */ /* 0x000fea0003800000 */
.L_x_263:
        /* <DEDUP_REMOVED lines=8> */
.L_x_266:
[----:B------:R-:W-:Y:S05]  /*7b70*/  BSYNC B1 ;  /* 0x0000000000017941 */ /* 0x000fea0003800000 */
.L_x_265:
        /* <DEDUP_REMOVED lines=8> */
.L_x_268:
[----:B------:R-:W-:Y:S05]  /*7c00*/  BSYNC B1 ;  /* 0x0000000000017941 */ /* 0x000fea0003800000 */
.L_x_267:
        /* <DEDUP_REMOVED lines=13> */
.L_x_270:
[----:B------:R-:W-:Y:S05]  /*7ce0*/  BSYNC B1 ;  /* 0x0000000000017941 */ /* 0x000fea0003800000 */
.L_x_269:
        /* <DEDUP_REMOVED lines=8> */
.L_x_272:
[----:B------:R-:W-:Y:S05]  /*7d70*/  BSYNC B1 ;  /* 0x0000000000017941 */ /* 0x000fea0003800000 */
.L_x_271:
        /* <DEDUP_REMOVED lines=8> */
.L_x_274:
[----:B------:R-:W-:Y:S05]  /*7e00*/  BSYNC B1 ;  /* 0x0000000000017941 */ /* 0x000fea0003800000 */
.L_x_273:
        /* <DEDUP_REMOVED lines=8> */
.L_x_276:
[----:B------:R-:W-:Y:S05]  /*7e90*/  BSYNC B1 ;  /* 0x0000000000017941 */ /* 0x000fea0003800000 */
.L_x_275:
        /* <DEDUP_REMOVED lines=8> */
.L_x_278:
[----:B------:R-:W-:Y:S05]  /*7f20*/  BSYNC B1 ;  /* 0x0000000000017941 */ /* 0x000fea0003800000 */
.L_x_277:
[----:B-1----:R-:W2:Y:S01]  /*7f30*/  LDL.LU R3, [R1+0x1e0] ;  /* 0x0001e00001037983 */ /* 0x002ea20000300800 */
[C---:B------:R-:W-:Y:S01]  /*7f40*/  ISETP.LT.OR P2, PT, R0.reuse, 0xf2, !P1 ;  /* 0x000000f20000780c */ /* 0x040fe20004f41670 */
[----:B------:R-:W-:Y:S01]  /*7f50*/  BSSY B1, `(.L_x_279) ;  /* 0x000000c000017945 */ /* 0x000fe20003800000 */
[----:B------:R-:W-:Y:S02]  /*7f60*/  ISETP.LT.OR P6, PT, R0, 0xf9, !P1 ;  /* 0x000000f90000780c */ /* 0x000fe40004fc1670 */
[----:B------:R-:W-:Y:S02]  /*7f70*/  IADD3 R163, P3, R160, 0x80, RZ ;  /* 0x00000080a0a37810 */ /* 0x000fe40007f7e0ff */
        /* <DEDUP_REMOVED lines=9> */
.L_x_280:
[----:B------:R-:W-:Y:S05]  /*8010*/  BSYNC B1 ;  /* 0x0000000000017941 */ /* 0x000fea0003800000 */
.L_x_279:
        /* <DEDUP_REMOVED lines=8> */
.L_x_282:
[----:B------:R-:W-:Y:S05]  /*80a0*/  BSYNC B1 ;  /* 0x0000000000017941 */ /* 0x000fea0003800000 */
.L_x_281:
        /* <DEDUP_REMOVED lines=8> */
.L_x_284:
[----:B------:R-:W-:Y:S05]  /*8130*/  BSYNC B1 ;  /* 0x0000000000017941 */ /* 0x000fea0003800000 */
.L_x_283:
        /* <DEDUP_REMOVED lines=8> */
.L_x_286:
[----:B------:R-:W-:Y:S05]  /*81c0*/  BSYNC B1 ;  /* 0x0000000000017941 */ /* 0x000fea0003800000 */
.L_x_285:
[----:B-1----:R-:W2:Y:S01]  /*81d0*/  LDL.LU R3, [R1+0x1f0] ;  /* 0x0001f00001037983 */ /* 0x002ea20000300800 */
[----:B------:R-:W-:Y:S01]  /*81e0*/  BSSY B1, `(.L_x_287) ;  /* 0x0000008000017945 */ /* 0x000fe20003800000 */
[----:B------:R-:W-:-:S04]  /*81f0*/  IMAD.WIDE.U32 R160, R163, R20, R158 ;  /* 0x00000014a3a07225 */ /* 0x000fc800078e009e */
[----:B--2---:R-:W-:-:S05]  /*8200*/  @!P6 IMAD R3, R3, R17, R2 ;  /* 0x000000110303e224 */ /* 0x004fca00078e0202 */
[----:B------:R1:W-:Y:S01]  /*8210*/  @!P6 STG.E.U8 desc[UR36][R4.64+0xf8], R3 ;  /* 0x0000f8030400e986 */ /* 0x0003e2000c101124 */
[----:B------:R-:W-:Y:S05]  /*8220*/  @P1 BRA `(.L_x_288) ;  /* 0x00000000000c1947 */ /* 0x000fea0003800000 */
[----:B------:R-:W1:Y:S02]  /*8230*/  LDG.E.U8 R16, desc[UR36][R14.64+0xf9] ;  /* 0x0000f9240e107981 */ /* 0x000e64000c1e1100 */
[----:B-1----:R-:W-:-:S05]  /*8240*/  PRMT R3, R16, 0x8880, RZ ;  /* 0x0000888010037816 */ /* 0x002fca00000000ff */
[----:B------:R-:W-:-:S07]  /*8250*/  IMAD R2, R3, R18, RZ ;  /* 0x0000001203027224 */ /* 0x000fce00078e02ff */
.L_x_288:
[----:B------:R-:W-:Y:S05]  /*8260*/  BSYNC B1 ;  /* 0x0000000000017941 */ /* 0x000fea0003800000 */
.L_x_287:
[----:B-1----:R-:W2:Y:S01]  /*8270*/  LDL.LU R3, [R1+0x1f4] ;  /* 0x0001f40001037983 */ /* 0x002ea20000300800 */
[----:B------:R-:W-:Y:S01]  /*8280*/  IMAD.WIDE.U32 R158, R163, R20, R152 ;  /* 0x00000014a39e7225 */ /* 0x000fe200078e0098 */
[----:B------:R-:W-:Y:S01]  /*8290*/  ISETP.GE.AND P2, PT, R154, 0x81, PT ;  /* 0x000000819a00780c */ /* 0x000fe20003f46270 */
[----:B------:R-:W-:Y:S01]  /*82a0*/  BSSY B1, `(.L_x_289) ;  /* 0x000000e000017945 */ /* 0x000fe20003800000 */
[-C--:B------:R-:W-:Y:S01]  /*82b0*/  IADD3 R156, P5, P4, R156, R22.reuse, R160 ;  /* 0x000000169c9c7210 */ /* 0x080fe20007cbe0a0 */
[----:B0-----:R-:W-:Y:S01]  /*82c0*/  IMAD.X R15, RZ, RZ, UR9, P3 ;  /* 0x00000009ff0f7e24 */ /* 0x001fe200098e06ff */
[----:B------:R-:W-:Y:S02]  /*82d0*/  ISETP.LT.OR P6, PT, R0, 0x1, !P2 ;  /* 0x000000010000780c */ /* 0x000fe400057c1670 */
[----:B------:R-:W-:Y:S01]  /*82e0*/  IADD3 R14, P3, R158, R22, RZ ;  /* 0x000000169e0e7210 */ /* 0x000fe20007f7e0ff */
[----:B------:R-:W-:Y:S02]  /*82f0*/  IMAD R20, R15, R20, RZ ;  /* 0x000000140f147224 */ /* 0x000fe400078e02ff */
[----:B--2---:R-:W-:-:S05]  /*8300*/  @!P1 IMAD R3, R3, R17, R2 ;  /* 0x0000001103039224 */ /* 0x004fca00078e0202 */
[----:B------:R0:W-:Y:S01]  /*8310*/  @!P1 STG.E.U8 desc[UR36][R4.64+0xf9], R3 ;  /* 0x0000f90304009986 */ /* 0x0001e2000c101124 */
[C---:B------:R-:W-:Y:S02]  /*8320*/  ISETP.LT.OR P1, PT, R0.reuse, 0xf9, !P0 ;  /* 0x000000f90000780c */ /* 0x040fe40004721670 */
[----:B------:R-:W-:-:S11]  /*8330*/  ISETP.LT.OR P0, PT, R0, 0xfa, !P0 ;  /* 0x000000fa0000780c */ /* 0x000fd60004701670 */
[----:B0-----:R-:W-:Y:S05]  /*8340*/  @P1 BRA `(.L_x_290) ;  /* 0x00000000000c1947 */ /* 0x001fea0003800000 */
[----:B------:R-:W2:Y:S02]  /*8350*/  LDG.E.U8 R16, desc[UR36][R12.64+0xf8] ;  /* 0x0000f8240c107981 */ /* 0x000ea4000c1e1100 */
[----:B--2---:R-:W-:-:S05]  /*8360*/  PRMT R3, R16, 0x8880, RZ ;  /* 0x0000888010037816 */ /* 0x004fca00000000ff */
[----:B------:R-:W-:-:S07]  /*8370*/  IMAD R2, R3, R18, RZ ;  /* 0x0000001203027224 */ /* 0x000fce00078e02ff */
.L_x_290:
[----:B------:R-:W-:Y:S05]  /*8380*/  BSYNC B1 ;  /* 0x0000000000017941 */ /* 0x000fea0003800000 */
.L_x_289:
[----:B------:R-:W2:Y:S01]  /*8390*/  LDL.LU R3, [R1+0x1f8] ;  /* 0x0001f80001037983 */ /* 0x000ea20000300800 */
[----:B------:R-:W-:Y:S01]  /*83a0*/  BSSY B1, `(.L_x_291) ;  /* 0x0000008000017945 */ /* 0x000fe20003800000 */
[----:B------:R-:W-:Y:S02]  /*83b0*/  IMAD R21, R163, R21, R20 ;  /* 0x00000015a3157224 */ /* 0x000fe400078e0214 */
[----:B--2---:R-:W-:-:S05]  /*83c0*/  @!P1 IMAD R3, R3, R17, R2 ;  /* 0x0000001103039224 */ /* 0x004fca00078e0202 */
[----:B------:R0:W-:Y:S01]  /*83d0*/  @!P1 STG.E.U8 desc[UR36][R10.64+0xf8], R3 ;  /* 0x0000f8030a009986 */ /* 0x0001e2000c101124 */
[----:B------:R-:W-:Y:S05]  /*83e0*/  @P0 BRA `(.L_x_292) ;  /* 0x00000000000c0947 */ /* 0x000fea0003800000 */
[----:B------:R-:W0:Y:S02]  /*83f0*/  LDG.E.U8 R16, desc[UR36][R12.64+0xf9] ;  /* 0x0000f9240c107981 */ /* 0x000e24000c1e1100 */
[----:B0-----:R-:W-:-:S05]  /*8400*/  PRMT R3, R16, 0x8880, RZ ;  /* 0x0000888010037816 */ /* 0x001fca00000000ff */
[----:B------:R-:W-:-:S07]  /*8410*/  IMAD R2, R3, R18, RZ ;  /* 0x0000001203027224 */ /* 0x000fce00078e02ff */
.L_x_292:
[----:B------:R-:W-:Y:S05]  /*8420*/  BSYNC B1 ;  /* 0x0000000000017941 */ /* 0x000fea0003800000 */
.L_x_291:
[----:B0-----:R-:W2:Y:S01]  /*8430*/  LDL.LU R3, [R1+0x1fc] ;  /* 0x0001fc0001037983 */ /* 0x001ea20000300800 */
[----:B------:R-:W-:Y:S01]  /*8440*/  BSSY B1, `(.L_x_293) ;  /* 0x0000009000017945 */ /* 0x000fe20003800000 */
[----:B------:R-:W-:Y:S01]  /*8450*/  IADD3.X R15, R23, R159, R21, P3, !PT ;  /* 0x0000009f170f7210 */ /* 0x000fe20001ffe415 */
[----:B------:R-:W-:Y:S02]  /*8460*/  IMAD.IADD R160, R21, 0x1, R161 ;  /* 0x0000000115a07824 */ /* 0x000fe400078e02a1 */
[----:B--2---:R-:W-:-:S05]  /*8470*/  @!P0 IMAD R3, R3, R17, R2 ;  /* 0x0000001103038224 */ /* 0x004fca00078e0202 */
[----:B------:R0:W-:Y:S01]  /*8480*/  @!P0 STG.E.U8 desc[UR36][R10.64+0xf9], R3 ;  /* 0x0000f9030a008986 */ /* 0x0001e2000c101124 */
[----:B------:R-:W-:Y:S05]  /*8490*/  @P6 BRA `(.L_x_294) ;  /* 0x00000000000c6947 */ /* 0x000fea0003800000 */
[----:B------:R-:W0:Y:S02]  /*84a0*/  LDG.E.U8 R16, desc[UR36][R14.64] ;  /* 0x000000240e107981 */ /* 0x000e24000c1e1100 */
[----:B0-----:R-:W-:-:S05]  /*84b0*/  PRMT R3, R16, 0x8880, RZ ;  /* 0x0000888010037816 */ /* 0x001fca00000000ff */
[----:B------:R-:W-:-:S07]  /*84c0*/  IMAD R2, R3, R18, RZ ;  /* 0x0000001203027224 */ /* 0x000fce00078e02ff */
.L_x_294:
[----:B------:R-:W-:Y:S05]  /*84d0*/  BSYNC B1 ;  /* 0x0000000000017941 */ /* 0x000fea0003800000 */
.L_x_293:
[----:B------:R-:W-:Y:S01]  /*84e0*/  ISETP.LT.OR P3, PT, R0, 0x2, !P2 ;  /* 0x000000020000780c */ /* 0x000fe20005761670 */
[----:B0-----:R-:W-:Y:S01]  /*84f0*/  @!P6 IMAD R3, R24, R17, R2 ;  /* 0x000000111803e224 */ /* 0x001fe200078e0202 */
[----:B------:R-:W-:Y:S01]  /*8500*/  ISETP.GE.AND P0, PT, R154, 0x89, PT ;  /* 0x000000899a00780c */ /* 0x000fe20003f06270 */
[----:B------:R-:W-:Y:S01]  /*8510*/  BSSY B1, `(.L_x_295) ;  /* 0x000000b000017945 */ /* 0x000fe20003800000 */
[----:B------:R-:W-:Y:S02]  /*8520*/  IADD3.X R157, R153, R23, R160, P5, P4 ;  /* 0x00000017999d7210 */ /* 0x000fe40002fe84a0 */
[----:B------:R0:W-:Y:S01]  /*8530*/  @!P6 STG.E.U8 desc[UR36][R6.64], R3 ;  /* 0x000000030600e986 */ /* 0x0001e2000c101124 */
[C---:B------:R-:W-:Y:S02]  /*8540*/  ISETP.LT.OR P4, PT, R0.reuse, 0x1, !P0 ;  /* 0x000000010000780c */ /* 0x040fe40004781670 */
[C---:B------:R-:W-:Y:S02]  /*8550*/  ISETP.LT.OR P5, PT, R0.reuse, 0x2, !P0 ;  /* 0x000000020000780c */ /* 0x040fe400047a1670 */
[----:B------:R-:W-:-:S02]  /*8560*/  ISETP.LT.OR P6, PT, R0, 0x9, !P2 ;  /* 0x000000090000780c */ /* 0x000fc400057c1670 */
[----:B------:R-:W-:Y:S01]  /*8570*/  ISETP.LT.OR P1, PT, R0, 0xa, !P2 ;  /* 0x0000000a0000780c */ /* 0x000fe20005721670 */
[----:B------:R-:W-:-:S12]  /*8580*/  @P3 BRA `(.L_x_296) ;  /* 0x00000000000c3947 */ /* 0x000fd80003800000 */
[----:B------:R-:W0:Y:S02]  /*8590*/  LDG.E.U8 R16, desc[UR36][R14.64+0x1] ;  /* 0x000001240e107981 */ /* 0x000e24000c1e1100 */
[----:B0-----:R-:W-:-:S05]  /*85a0*/  PRMT R3, R16, 0x8880, RZ ;  /* 0x0000888010037816 */ /* 0x001fca00000000ff */
[----:B------:R-:W-:-:S07]  /*85b0*/  IMAD R2, R3, R18, RZ ;  /* 0x0000001203027224 */ /* 0x000fce00078e02ff */
.L_x_296:
[----:B------:R-:W-:Y:S05]  /*85c0*/  BSYNC B1 ;  /* 0x0000000000017941 */ /* 0x000fea0003800000 */
.L_x_295:
[----:B------:R-:W-:Y:S01]  /*85d0*/  @!P3 IMAD R25, R25, R17, R2 ;  /* 0x000000111919b224 */ /* 0x000fe200078e0202 */
[----:B------:R-:W-:Y:S04]  /*85e0*/  BSSY B1, `(.L_x_297) ;  /* 0x0000006000017945 */ /* 0x000fe80003800000 */
[----:B------:R1:W-:Y:S01]  /*85f0*/  @!P3 STG.E.U8 desc[UR36][R6.64+0x1], R25 ;  /* 0x000001190600b986 */ /* 0x0003e2000c101124 */
[----:B------:R-:W-:Y:S05]  /*8600*/  @P4 BRA `(.L_x_298) ;  /* 0x00000000000c4947 */ /* 0x000fea0003800000 */
[----:B------:R-:W0:Y:S02]  /*8610*/  LDG.E.U8 R16, desc[UR36][R156.64] ;  /* 0x000000249c107981 */ /* 0x000e24000c1e1100 */
[----:B0-----:R-:W-:-:S05]  /*8620*/  PRMT R3, R16, 0x8880, RZ ;  /* 0x0000888010037816 */ /* 0x001fca00000000ff */
[----:B------:R-:W-:-:S07]  /*8630*/  IMAD R2, R3, R18, RZ ;  /* 0x0000001203027224 */ /* 0x000fce00078e02ff */
.L_x_298:
[----:B------:R-:W-:Y:S05]  /*8640*/  BSYNC B1 ;  /* 0x0000000000017941 */ /* 0x000fea0003800000 */
.L_x_297:
[----:B0-----:R-:W-:Y:S01]  /*8650*/  @!P4 IMAD R3, R26, R17, R2 ;  /* 0x000000111a03c224 */ /* 0x001fe200078e0202 */
[----:B------:R-:W-:Y:S04]  /*8660*/  BSSY B1, `(.L_x_299) ;  /* 0x0000006000017945 */ /* 0x000fe80003800000 */
[----:B------:R0:W-:Y:S01]  /*8670*/  @!P4 STG.E.U8 desc[UR36][R8.64], R3 ;  /* 0x000000030800c986 */ /* 0x0001e2000c101124 */
[----:B------:R-:W-:Y:S05]  /*8680*/  @P5 BRA `(.L_x_300) ;  /* 0x00000000000c5947 */ /* 0x000fea0003800000 */
[----:B------:R-:W0:Y:S02]  /*8690*/  LDG.E.U8 R16, desc[UR36][R156.64+0x1] ;  /* 0x000001249c107981 */ /* 0x000e24000c1e1100 */
[----:B0-----:R-:W-:-:S05]  /*86a0*/  PRMT R3, R16, 0x8880, RZ ;  /* 0x0000888010037816 */ /* 0x001fca00000000ff */
[----:B------:R-:W-:-:S07]  /*86b0*/  IMAD R2, R3, R18, RZ ;  /* 0x0000001203027224 */ /* 0x000fce00078e02ff */
.L_x_300:
[----:B------:R-:W-:Y:S05]  /*86c0*/  BSYNC B1 ;  /* 0x0000000000017941 */ /* 0x000fea0003800000 */
.L_x_299:
[----:B------:R-:W-:Y:S01]  /*86d0*/  @!P5 IMAD R27, R27, R17, R2 ;  /* 0x000000111b1bd224 */ /* 0x000fe200078e0202 */
[----:B------:R-:W-:Y:S04]  /*86e0*/  BSSY B1, `(.L_x_301) ;  /* 0x0000006000017945 */ /* 0x000fe80003800000 */
[----:B------:R2:W-:Y:S01]  /*86f0*/  @!P5 STG.E.U8 desc[UR36][R8.64+0x1], R27 ;  /* 0x0000011b0800d986 */ /* 0x0005e2000c101124 */
[----:B------:R-:W-:Y:S05]  /*8700*/  @P6 BRA `(.L_x_302) ;  /* 0x00000000000c6947 */ /* 0x000fea0003800000 */
[----:B------:R-:W0:Y:S02]  /*8710*/  LDG.E.U8 R16, desc[UR36][R14.64+0x8] ;  /* 0x000008240e107981 */ /* 0x000e24000c1e1100 */
[----:B0-----:R-:W-:-:S05]  /*8720*/  PRMT R3, R16, 0x8880, RZ ;  /* 0x0000888010037816 */ /* 0x001fca00000000ff */
[----:B------:R-:W-:-:S07]  /*8730*/  IMAD R2, R3, R18, RZ ;  /* 0x0000001203027224 */ /* 0x000fce00078e02ff */
.L_x_302:
[----:B------:R-:W-:Y:S05]  /*8740*/  BSYNC B1 ;  /* 0x0000000000017941 */ /* 0x000fea0003800000 */
.L_x_301:
[----:B0-----:R-:W-:Y:S01]  /*8750*/  @!P6 IMAD R3, R28, R17, R2 ;  /* 0x000000111c03e224 */ /* 0x001fe200078e0202 */
[----:B------:R-:W-:Y:S04]  /*8760*/  BSSY B1, `(.L_x_303) ;  /* 0x0000006000017945 */ /* 0x000fe80003800000 */
[----:B------:R0:W-:Y:S01]  /*8770*/  @!P6 STG.E.U8 desc[UR36][R6.64+0x8], R3 ;  /* 0x000008030600e986 */ /* 0x0001e2000c101124 */
[----:B------:R-:W-:Y:S05]  /*8780*/  @P1 BRA `(.L_x_304) ;  /* 0x00000000000c1947 */ /* 0x000fea0003800000 */
[----:B------:R-:W0:Y:S02]  /*8790*/  LDG.E.U8 R16, desc[UR36][R14.64+0x9] ;  /* 0x000009240e107981 */ /* 0x000e24000c1e1100 */
[----:B0-----:R-:W-:-:S05]  /*87a0*/  PRMT R3, R16, 0x8880, RZ ;  /* 0x0000888010037816 */ /* 0x001fca00000000ff */
[----:B------:R-:W-:-:S07]  /*87b0*/  IMAD R2, R3, R18, RZ ;  /* 0x0000001203027224 */ /* 0x000fce00078e02ff */
.L_x_304:
[----:B------:R-:W-:Y:S05]  /*87c0*/  BSYNC B1 ;  /* 0x0000000000017941 */ /* 0x000fea0003800000 */
.L_x_303:
[C---:B------:R-:W-:Y:S01]  /*87d0*/  ISETP.LT.OR P4, PT, R0.reuse, 0x9, !P0 ;  /* 0x000000090000780c */ /* 0x040fe20004781670 */
[----:B------:R-:W-:Y:S01]  /*87e0*/  @!P1 IMAD R29, R29, R17, R2 ;  /* 0x000000111d1d9224 */ /* 0x000fe200078e0202 */
[----:B------:R-:W-:Y:S01]  /*87f0*/  BSSY B1, `(.L_x_305) ;  /* 0x000000a000017945 */ /* 0x000fe20003800000 */
[C---:B------:R-:W-:Y:S02]  /*8800*/  ISETP.LT.OR P3, PT, R0.reuse, 0xa, !P0 ;  /* 0x0000000a0000780c */ /* 0x040fe40004761670 */
[C---:B------:R-:W-:Y:S01]  /*8810*/  ISETP.LT.OR P5, PT, R0.reuse, 0x11, !P2 ;  /* 0x000000110000780c */ /* 0x040fe200057a1670 */
[----:B------:R3:W-:Y:S01]  /*8820*/  @!P1 STG.E.U8 desc[UR36][R6.64+0x9], R29 ;  /* 0x0000091d06009986 */ /* 0x0007e2000c101124 */
[C---:B------:R-:W-:Y:S02]  /*8830*/  ISETP.LT.OR P6, PT, R0.reuse, 0x12, !P2 ;  /* 0x000000120000780c */ /* 0x040fe400057c1670 */
[----:B------:R-:W-:-:S04]  /*8840*/  ISETP.LT.OR P1, PT, R0, 0x11, !P0 ;  /* 0x000000110000780c */ /* 0x000fc80004721670 */
[----:B------:R-:W-:Y:S09]  /*8850*/  @P4 BRA `(.L_x_306) ;  /* 0x00000000000c4947 */ /* 0x000ff20003800000 */
[----:B------:R-:W0:Y:S02]  /*8860*/  LDG.E.U8 R16, desc[UR36][R156.64+0x8] ;  /* 0x000008249c107981 */ /* 0x000e24000c1e1100 */
[----:B0-----:R-:W-:-:S05]  /*8870*/  PRMT R3, R16, 0x8880, RZ ;  /* 0x0000888010037816 */ /* 0x001fca00000000ff */
[----:B------:R-:W-:-:S07]  /*8880*/  IMAD R2, R3, R18, RZ ;  /* 0x0000001203027224 */ /* 0x000fce00078e02ff */
.L_x_306:
[----:B------:R-:W-:Y:S05]  /*8890*/  BSYNC B1 ;  /* 0x0000000000017941 */ /* 0x000fea0003800000 */
.L_x_305:
[----:B0-----:R-:W-:Y:S01]  /*88a0*/  @!P4 IMAD R3, R30, R17, R2 ;  /* 0x000000111e03c224 */ /* 0x001fe200078e0202 */
[----:B------:R-:W-:Y:S04]  /*88b0*/  BSSY B1, `(.L_x_307) ;  /* 0x0000006000017945 */ /* 0x000fe80003800000 */
[----:B------:R0:W-:Y:S01]  /*88c0*/  @!P4 STG.E.U8 desc[UR36][R8.64+0x8], R3 ;  /* 0x000008030800c986 */ /* 0x0001e2000c101124 */
[----:B------:R-:W-:Y:S05]  /*88d0*/  @P3 BRA `(.L_x_308) ;  /* 0x00000000000c3947 */ /* 0x000fea0003800000 */
[----:B------:R-:W0:Y:S02]  /*88e0*/  LDG.E.U8 R16, desc[UR36][R156.64+0x9] ;  /* 0x000009249c107981 */ /* 0x000e24000c1e1100 */
[----:B0-----:R-:W-:-:S05]  /*88f0*/  PRMT R3, R16, 0x8880, RZ ;  /* 0x0000888010037816 */ /* 0x001fca00000000ff */
[----:B------:R-:W-:-:S07]  /*8900*/  IMAD R2, R3, R18, RZ ;  /* 0x0000001203027224 */ /* 0x000fce00078e02ff */
.L_x_308:
[----:B------:R-:W-:Y:S05]  /*8910*/  BSYNC B1 ;  /* 0x0000000000017941 */ /* 0x000fea0003800000 */
.L_x_307:
[----:B------:R-:W-:Y:S01]  /*8920*/  @!P3 IMAD R31, R31, R17, R2 ;  /* 0x000000111f1fb224 */ /* 0x000fe200078e0202 */
[----:B------:R-:W-:Y:S04]  /*8930*/  BSSY B1, `(.L_x_309) ;  /* 0x0000006000017945 */ /* 0x000fe80003800000 */
[----:B------:R4:W-:Y:S01]  /*8940*/  @!P3 STG.E.U8 desc[UR36][R8.64+0x9], R31 ;  /* 0x0000091f0800b986 */ /* 0x0009e2000c101124 */
[----:B------:R-:W-:Y:S05]  /*8950*/  @P5 BRA `(.L_x_310) ;  /* 0x00000000000c5947 */ /* 0x000fea0003800000 */
[----:B------:R-:W0:Y:S02]  /*8960*/  LDG.E.U8 R16, desc[UR36][R14.64+0x10] ;  /* 0x000010240e107981 */ /* 0x000e24000c1e1100 */
[----:B0-----:R-:W-:-:S05]  /*8970*/  PRMT R3, R16, 0x8880, RZ ;  /* 0x0000888010037816 */ /* 0x001fca00000000ff */
[----:B------:R-:W-:-:S07]  /*8980*/  IMAD R2, R3, R18, RZ ;  /* 0x0000001203027224 */ /* 0x000fce00078e02ff */
.L_x_310:
[----:B------:R-:W-:Y:S05]  /*8990*/  BSYNC B1 ;  /* 0x0000000000017941 */ /* 0x000fea0003800000 */
.L_x_309:
[----:B0-----:R-:W-:Y:S01]  /*89a0*/  @!P5 IMAD R3, R32, R17, R2 ;  /* 0x000000112003d224 */ /* 0x001fe200078e0202 */
[----:B------:R-:W-:Y:S04]  /*89b0*/  BSSY B1, `(.L_x_311) ;  /* 0x0000006000017945 */ /* 0x000fe80003800000 */
[----:B------:R0:W-:Y:S01]  /*89c0*/  @!P5 STG.E.U8 desc[UR36][R6.64+0x10], R3 ;  /* 0x000010030600d986 */ /* 0x0001e2000c101124 */
[----:B------:R-:W-:Y:S05]  /*89d0*/  @P6 BRA `(.L_x_312) ;  /* 0x00000000000c6947 */ /* 0x000fea0003800000 */
[----:B------:R-:W0:Y:S02]  /*89e0*/  LDG.E.U8 R16, desc[UR36][R14.64+0x11] ;  /* 0x000011240e107981 */ /* 0x000e24000c1e1100 */
[----:B0-----:R-:W-:-:S05]  /*89f0*/  PRMT R3, R16, 0x8880, RZ ;  /* 0x0000888010037816 */ /* 0x001fca00000000ff */
[----:B------:R-:W-:-:S07]  /*8a00*/  IMAD R2, R3, R18, RZ ;  /* 0x0000001203027224 */ /* 0x000fce00078e02ff */
.L_x_312:
[----:B------:R-:W-:Y:S05]  /*8a10*/  BSYNC B1 ;  /* 0x0000000000017941 */ /* 0x000fea0003800000 */
.L_x_311:
[----:B------:R-:W-:Y:S01]  /*8a20*/  @!P6 IMAD R33, R33, R17, R2 ;  /* 0x000000112121e224 */ /* 0x000fe200078e0202 */
[----:B------:R-:W-:Y:S04]  /*8a30*/  BSSY B1, `(.L_x_313) ;  /* 0x0000006000017945 */ /* 0x000fe80003800000 */
[----:B------:R0:W-:Y:S01]  /*8a40*/  @!P6 STG.E.U8 desc[UR36][R6.64+0x11], R33 ;  /* 0x000011210600e986 */ /* 0x0001e2000c101124 */
[----:B------:R-:W-:Y:S05]  /*8a50*/  @P1 BRA `(.L_x_314) ;  /* 0x00000000000c1947 */ /* 0x000fea0003800000 */
[----:B------:R-:W0:Y:S02]  /*8a60*/  LDG.E.U8 R16, desc[UR36][R156.64+0x10] ;  /* 0x000010249c107981 */ /* 0x000e24000c1e1100 */
[----:B0-----:R-:W-:-:S05]  /*8a70*/  PRMT R3, R16, 0x8880, RZ ;  /* 0x0000888010037816 */ /* 0x001fca00000000ff */
[----:B------:R-:W-:-:S07]  /*8a80*/  IMAD R2, R3, R18, RZ ;  /* 0x0000001203027224 */ /* 0x000fce00078e02ff */
.L_x_314:
[----:B------:R-:W-:Y:S05]  /*8a90*/  BSYNC B1 ;  /* 0x0000000000017941 */ /* 0x000fea0003800000 */
.L_x_313:
[----:B------:R-:W-:Y:S01]  /*8aa0*/  ISETP.LT.OR P4, PT, R0, 0x12, !P0 ;  /* 0x000000120000780c */ /* 0x000fe20004781670 */
[----:B0-----:R-:W-:Y:S01]  /*8ab0*/  @!P1 IMAD R3, R34, R17, R2 ;  /* 0x0000001122039224 */ /* 0x001fe200078e0202 */
        /* <DEDUP_REMOVED lines=10> */
.L_x_316:
[----:B------:R-:W-:Y:S05]  /*8b60*/  BSYNC B1 ;  /* 0x0000000000017941 */ /* 0x000fea0003800000 */
.L_x_315:
[----:B------:R-:W-:Y:S01]  /*8b70*/  @!P4 IMAD R35, R35, R17, R2 ;  /* 0x000000112323c224 */ /* 0x000fe200078e0202 */
[----:B------:R-:W-:Y:S04]  /*8b80*/  BSSY B1, `(.L_x_317) ;  /* 0x0000006000017945 */ /* 0x000fe80003800000 */
[----:B------:R0:W-:Y:S01]  /*8b90*/  @!P4 STG.E.U8 desc[UR36][R8.64+0x11], R35 ;  /* 0x000011230800c986 */ /* 0x0001e2000c101124 */
[----:B------:R-:W-:Y:S05]  /*8ba0*/  @P3 BRA `(.L_x_318) ;  /* 0x00000000000c3947 */ /* 0x000fea0003800000 */
[----:B------:R-:W0:Y:S02]  /*8bb0*/  LDG.E.U8 R16, desc[UR36][R14.64+0x18] ;  /* 0x000018240e107981 */ /* 0x000e24000c1e1100 */
[----:B0-----:R-:W-:-:S05]  /*8bc0*/  PRMT R3, R16, 0x8880, RZ ;  /* 0x0000888010037816 */ /* 0x001fca00000000ff */
[----:B------:R-:W-:-:S07]  /*8bd0*/  IMAD R2, R3, R18, RZ ;  /* 0x0000001203027224 */ /* 0x000fce00078e02ff */
.L_x_318:
[----:B------:R-:W-:Y:S05]  /*8be0*/  BSYNC B1 ;  /* 0x0000000000017941 */ /* 0x000fea0003800000 */
.L_x_317:
[----:B0-----:R-:W-:Y:S01]  /*8bf0*/  @!P3 IMAD R3, R36, R17, R2 ;  /* 0x000000112403b224 */ /* 0x001fe200078e0202 */
[----:B------:R-:W-:Y:S04]  /*8c00*/  BSSY B1, `(.L_x_319) ;  /* 0x0000006000017945 */ /* 0x000fe80003800000 */
[----:B------:R0:W-:Y:S01]  /*8c10*/  @!P3 STG.E.U8 desc[UR36][R6.64+0x18], R3 ;  /* 0x000018030600b986 */ /* 0x0001e2000c101124 */
[----:B------:R-:W-:Y:S05]  /*8c20*/  @P5 BRA `(.L_x_320) ;  /* 0x00000000000c5947 */ /* 0x000fea0003800000 */
[----:B------:R-:W0:Y:S02]  /*8c30*/  LDG.E.U8 R16, desc[UR36][R14.64+0x19] ;  /* 0x000019240e107981 */ /* 0x000e24000c1e1100 */
[----:B0-----:R-:W-:-:S05]  /*8c40*/  PRMT R3, R16, 0x8880, RZ ;  /* 0x0000888010037816 */ /* 0x001fca00000000ff */
[----:B------:R-:W-:-:S07]  /*8c50*/  IMAD R2, R3, R18, RZ ;  /* 0x0000001203027224 */ /* 0x000fce00078e02ff */
.L_x_320:
[----:B------:R-:W-:Y:S05]  /*8c60*/  BSYNC B1 ;  /* 0x0000000000017941 */ /* 0x000fea0003800000 */
.L_x_319:
[----:B------:R-:W-:Y:S01]  /*8c70*/  @!P5 IMAD R37, R37, R17, R2 ;  /* 0x000000112525d224 */ /* 0x000fe200078e0202 */
[----:B------:R-:W-:Y:S04]  /*8c80*/  BSSY B1, `(.L_x_321) ;  /* 0x0000006000017945 */ /* 0x000fe80003800000 */
[----:B------:R0:W-:Y:S01]  /*8c90*/  @!P5 STG.E.U8 desc[UR36][R6.64+0x19], R37 ;  /* 0x000019250600d986 */ /* 0x0001e2000c101124 */
[----:B------:R-:W-:Y:S05]  /*8ca0*/  @P6 BRA `(.L_x_322) ;  /* 0x00000000000c6947 */ /* 0x000fea0003800000 */
[----:B------:R-:W0:Y:S02]  /*8cb0*/  LDG.E.U8 R16, desc[UR36][R156.64+0x18] ;  /* 0x000018249c107981 */ /* 0x000e24000c1e1100 */
[----:B0-----:R-:W-:-:S05]  /*8cc0*/  PRMT R3, R16, 0x8880, RZ ;  /* 0x0000888010037816 */ /* 0x001fca00000000ff */
[----:B------:R-:W-:-:S07]  /*8cd0*/  IMAD R2, R3, R18, RZ ;  /* 0x0000001203027224 */ /* 0x000fce00078e02ff */
.L_x_322:
[----:B------:R-:W-:Y:S05]  /*8ce0*/  BSYNC B1 ;  /* 0x0000000000017941 */ /* 0x000fea0003800000 */
.L_x_321:
[----:B0-----:R-:W-:Y:S01]  /*8cf0*/  @!P6 IMAD R3, R38, R17, R2 ;  /* 0x000000112603e224 */ /* 0x001fe200078e0202 */
[----:B------:R-:W-:Y:S04]  /*8d00*/  BSSY B1, `(.L_x_323) ;  /* 0x0000006000017945 */ /* 0x000fe80003800000 */
[----:B------:R0:W-:Y:S01]  /*8d10*/  @!P6 STG.E.U8 desc[UR36][R8.64+0x18], R3 ;  /* 0x000018030800e986 */ /* 0x0001e2000c101124 */
[----:B------:R-:W-:Y:S05]  /*8d20*/  @P1 BRA `(.L_x_324) ;  /* 0x00000000000c1947 */ /* 0x000fea0003800000 */
[----:B------:R-:W0:Y:S02]  /*8d30*/  LDG.E.U8 R16, desc[UR36][R156.64+0x19] ;  /* 0x000019249c107981 */ /* 0x000e24000c1e1100 */
[----:B0-----:R-:W-:-:S05]  /*8d40*/  PRMT R3, R16, 0x8880, RZ ;  /* 0x0000888010037816 */ /* 0x001fca00000000ff */
[----:B------:R-:W-:-:S07]  /*8d50*/  IMAD R2, R3, R18, RZ ;  /* 0x0000001203027224 */ /* 0x000fce00078e02ff */
.L_x_324:
[----:B------:R-:W-:Y:S05]  /*8d60*/  BSYNC B1 ;  /* 0x0000000000017941 */ /* 0x000fea0003800000 */
.L_x_323:
        /* <DEDUP_REMOVED lines=12> */
.L_x_326:
[----:B------:R-:W-:Y:S05]  /*8e30*/  BSYNC B1 ;  /* 0x0000000000017941 */ /* 0x000fea0003800000 */
.L_x_325:
[----:B0-----:R-:W-:Y:S01]  /*8e40*/  @!P4 IMAD R3, R40, R17, R2 ;  /* 0x000000112803c224 */ /* 0x001fe200078e0202 */
[----:B------:R-:W-:Y:S04]  /*8e50*/  BSSY B1, `(.L_x_327) ;  /* 0x0000006000017945 */ /* 0x000fe80003800000 */
[----:B------:R0:W-:Y:S01]  /*8e60*/  @!P4 STG.E.U8 desc[UR36][R6.64+0x20], R3 ;  /* 0x000020030600c986 */ /* 0x0001e2000c101124 */
[----:B------:R-:W-:Y:S05]  /*8e70*/  @P3 BRA `(.L_x_328) ;  /* 0x00000000000c3947 */ /* 0x000fea0003800000 */
[----:B------:R-:W0:Y:S02]  /*8e80*/  LDG.E.U8 R16, desc[UR36][R14.64+0x21] ;  /* 0x000021240e107981 */ /* 0x000e24000c1e1100 */
[----:B0-----:R-:W-:-:S05]  /*8e90*/  PRMT R3, R16, 0x8880, RZ ;  /* 0x0000888010037816 */ /* 0x001fca00000000ff */
[----:B------:R-:W-:-:S07]  /*8ea0*/  IMAD R2, R3, R18, RZ ;  /* 0x0000001203027224 */ /* 0x000fce00078e02ff */
.L_x_328:
[----:B------:R-:W-:Y:S05]  /*8eb0*/  BSYNC B1 ;  /* 0x0000000000017941 */ /* 0x000fea0003800000 */
.L_x_327:
[----:B------:R-:W-:Y:S01]  /*8ec0*/  @!P3 IMAD R41, R41, R17, R2 ;  /* 0x000000112929b224 */ /* 0x000fe200078e0202 */
[----:B------:R-:W-:Y:S04]  /*8ed0*/  BSSY B1, `(.L_x_329) ;  /* 0x0000006000017945 */ /* 0x000fe80003800000 */
[----:B------:R0:W-:Y:S01]  /*8ee0*/  @!P3 STG.E.U8 desc[UR36][R6.64+0x21], R41 ;  /* 0x000021290600b986 */ /* 0x0001e2000c101124 */
[----:B------:R-:W-:Y:S05]  /*8ef0*/  @P5 BRA `(.L_x_330) ;  /* 0x00000000000c5947 */ /* 0x000fea0003800000 */
[----:B------:R-:W0:Y:S02]  /*8f00*/  LDG.E.U8 R16, desc[UR36][R156.64+0x20] ;  /* 0x000020249c107981 */ /* 0x000e24000c1e1100 */
[----:B0-----:R-:W-:-:S05]  /*8f10*/  PRMT R3, R16, 0x8880, RZ ;  /* 0x0000888010037816 */ /* 0x001fca00000000ff */
[----:B------:R-:W-:-:S07]  /*8f20*/  IMAD R2, R3, R18, RZ ;  /* 0x0000001203027224 */ /* 0x000fce00078e02ff */
.L_x_330:
[----:B------:R-:W-:Y:S05]  /*8f30*/  BSYNC B1 ;  /* 0x0000000000017941 */ /* 0x000fea0003800000 */
.L_x_329:
[----:B0-----:R-:W-:Y:S01]  /*8f40*/  @!P5 IMAD R3, R42, R17, R2 ;  /* 0x000000112a03d224 */ /* 0x001fe200078e0202 */
[----:B------:R-:W-:Y:S04]  /*8f50*/  BSSY B1, `(.L_x_331) ;  /* 0x0000006000017945 */ /* 0x000fe80003800000 */
[----:B------:R0:W-:Y:S01]  /*8f60*/  @!P5 STG.E.U8 desc[UR36][R8.64+0x20], R3 ;  /* 0x000020030800d986 */ /* 0x0001e2000c101124 */
[----:B------:R-:W-:Y:S05]  /*8f70*/  @P6 BRA `(.L_x_332) ;  /* 0x00000000000c6947 */ /* 0x000fea0003800000 */
[----:B------:R-:W0:Y:S02]  /*8f80*/  LDG.E.U8 R16, desc[UR36][R156.64+0x21] ;  /* 0x000021249c107981 */ /* 0x000e24000c1e1100 */
[----:B0-----:R-:W-:-:S05]  /*8f90*/  PRMT R3, R16, 0x8880, RZ ;  /* 0x0000888010037816 */ /* 0x001fca00000000ff */
[----:B------:R-:W-:-:S07]  /*8fa0*/  IMAD R2, R3, R18, RZ ;  /* 0x0000001203027224 */ /* 0x000fce00078e02ff */
.L_x_332:
[----:B------:R-:W-:Y:S05]  /*8fb0*/  BSYNC B1 ;  /* 0x0000000000017941 */ /* 0x000fea0003800000 */
.L_x_331:
[----:B------:R-:W-:Y:S01]  /*8fc0*/  @!P6 IMAD R43, R43, R17, R2 ;  /* 0x000000112b2be224 */ /* 0x000fe200078e0202 */
[----:B------:R-:W-:Y:S04]  /*8fd0*/  BSSY B1, `(.L_x_333) ;  /* 0x0000006000017945 */ /* 0x000fe80003800000 */
[----:B------:R0:W-:Y:S01]  /*8fe0*/  @!P6 STG.E.U8 desc[UR36][R8.64+0x21], R43 ;  /* 0x0000212b0800e986 */ /* 0x0001e2000c101124 */
[----:B------:R-:W-:Y:S05]  /*8ff0*/  @P1 BRA `(.L_x_334) ;  /* 0x00000000000c1947 */ /* 0x000fea0003800000 */
[----:B------:R-:W0:Y:S02]  /*9000*/  LDG.E.U8 R16, desc[UR36][R14.64+0x28] ;  /* 0x000028240e107981 */ /* 0x000e24000c1e1100 */
[----:B0-----:R-:W-:-:S05]  /*9010*/  PRMT R3, R16, 0x8880, RZ ;  /* 0x0000888010037816 */ /* 0x001fca00000000ff */
[----:B------:R-:W-:-:S07]  /*9020*/  IMAD R2, R3, R18, RZ ;  /* 0x0000001203027224 */ /* 0x000fce00078e02ff */
.L_x_334:
[----:B------:R-:W-:Y:S05]  /*9030*/  BSYNC B1 ;  /* 0x0000000000017941 */ /* 0x000fea0003800000 */
.L_x_333:
        /* <DEDUP_REMOVED lines=12> */
.L_x_336:
[----:B------:R-:W-:Y:S05]  /*9100*/  BSYNC B1 ;  /* 0x0000000000017941 */ /* 0x000fea0003800000 */
.L_x_335:
[----:B------:R-:W-:Y:S01]  /*9110*/  @!P4 IMAD R45, R45, R17, R2 ;  /* 0x000000112d2dc224 */ /* 0x000fe200078e0202 */
[----:B------:R-:W-:Y:S04]  /*9120*/  BSSY B1, `(.L_x_337) ;  /* 0x0000006000017945 */ /* 0x000fe80003800000 */
[----:B------:R0:W-:Y:S01]  /*9130*/  @!P4 STG.E.U8 desc[UR36][R6.64+0x29], R45 ;  /* 0x0000292d0600c986 */ /* 0x0001e2000c101124 */
[----:B------:R-:W-:Y:S05]  /*9140*/  @P3 BRA `(.L_x_338) ;  /* 0x00000000000c3947 */ /* 0x000fea0003800000 */
[----:B------:R-:W0:Y:S02]  /*9150*/  LDG.E.U8 R16, desc[UR36][R156.64+0x28] ;  /* 0x000028249c107981 */ /* 0x000e24000c1e1100 */
[----:B0-----:R-:W-:-:S05]  /*9160*/  PRMT R3, R16, 0x8880, RZ ;  /* 0x0000888010037816 */ /* 0x001fca00000000ff */
[----:B------:R-:W-:-:S07]  /*9170*/  IMAD R2, R3, R18, RZ ;  /* 0x0000001203027224 */ /* 0x000fce00078e02ff */
.L_x_338:
[----:B------:R-:W-:Y:S05]  /*9180*/  BSYNC B1 ;  /* 0x0000000000017941 */ /* 0x000fea0003800000 */
.L_x_337:
[----:B0-----:R-:W-:Y:S01]  /*9190*/  @!P3 IMAD R3, R46, R17, R2 ;  /* 0x000000112e03b224 */ /* 0x001fe200078e0202 */
[----:B------:R-:W-:Y:S04]  /*91a0*/  BSSY B1, `(.L_x_339) ;  /* 0x0000006000017945 */ /* 0x000fe80003800000 */
[----:B------:R0:W-:Y:S01]  /*91b0*/  @!P3 STG.E.U8 desc[UR36][R8.64+0x28], R3 ;  /* 0x000028030800b986 */ /* 0x0001e2000c101124 */
[----:B------:R-:W-:Y:S05]  /*91c0*/  @P5 BRA `(.L_x_340) ;  /* 0x00000000000c5947 */ /* 0x000fea0003800000 */
[----:B------:R-:W0:Y:S02]  /*91d0*/  LDG.E.U8 R16, desc[UR36][R156.64+0x29] ;  /* 0x000029249c107981 */ /* 0x000e24000c1e1100 */
[----:B0-----:R-:W-:-:S05]  /*91e0*/  PRMT R3, R16, 0x8880, RZ ;  /* 0x0000888010037816 */ /* 0x001fca00000000ff */
[----:B------:R-:W-:-:S07]  /*91f0*/  IMAD R2, R3, R18, RZ ;  /* 0x0000001203027224 */ /* 0x000fce00078e02ff */
.L_x_340:
[----:B------:R-:W-:Y:S05]  /*9200*/  BSYNC B1 ;  /* 0x0000000000017941 */ /* 0x000fea0003800000 */
.L_x_339:
[----:B------:R-:W-:Y:S01]  /*9210*/  @!P5 IMAD R47, R47, R17, R2 ;  /* 0x000000112f2fd224 */ /* 0x000fe200078e0202 */
[----:B------:R-:W-:Y:S04]  /*9220*/  BSSY B1, `(.L_x_341) ;  /* 0x0000006000017945 */ /* 0x000fe80003800000 */
[----:B------:R0:W-:Y:S01]  /*9230*/  @!P5 STG.E.U8 desc[UR36][R8.64+0x29], R47 ;  /* 0x0000292f0800d986 */ /* 0x0001e2000c101124 */
[----:B------:R-:W-:Y:S05]  /*9240*/  @P6 BRA `(.L_x_342) ;  /* 0x00000000000c6947 */ /* 0x000fea0003800000 */
[----:B------:R-:W0:Y:S02]  /*9250*/  LDG.E.U8 R16, desc[UR36][R14.64+0x30] ;  /* 0x000030240e107981 */ /* 0x000e24000c1e1100 */
[----:B0-----:R-:W-:-:S05]  /*9260*/  PRMT R3, R16, 0x8880, RZ ;  /* 0x0000888010037816 */ /* 0x001fca00000000ff */
[----:B------:R-:W-:-:S07]  /*9270*/  IMAD R2, R3, R18, RZ ;  /* 0x0000001203027224 */ /* 0x000fce00078e02ff */
.L_x_342:
[----:B------:R-:W-:Y:S05]  /*9280*/  BSYNC B1 ;  /* 0x0000000000017941 */ /* 0x000fea0003800000 */
.L_x_341:
[----:B0-----:R-:W-:Y:S01]  /*9290*/  @!P6 IMAD R3, R48, R17, R2 ;  /* 0x000000113003e224 */ /* 0x001fe200078e0202 */
[----:B------:R-:W-:Y:S04]  /*92a0*/  BSSY B1, `(.L_x_343) ;  /* 0x0000006000017945 */ /* 0x000fe80003800000 */
[----:B------:R0:W-:Y:S01]  /*92b0*/  @!P6 STG.E.U8 desc[UR36][R6.64+0x30], R3 ;  /* 0x000030030600e986 */ /* 0x0001e2000c101124 */
[----:B------:R-:W-:Y:S05]  /*92c0*/  @P1 BRA `(.L_x_344) ;  /* 0x00000000000c1947 */ /* 0x000fea0003800000 */
[----:B------:R-:W0:Y:S02]  /*92d0*/  LDG.E.U8 R16, desc[UR36][R14.64+0x31] ;  /* 0x000031240e107981 */ /* 0x000e24000c1e1100 */
[----:B0-----:R-:W-:-:S05]  /*92e0*/  PRMT R3, R16, 0x8880, RZ ;  /* 0x0000888010037816 */ /* 0x001fca00000000ff */
[----:B------:R-:W-:-:S07]  /*92f0*/  IMAD R2, R3, R18, RZ ;  /* 0x0000001203027224 */ /* 0x000fce00078e02ff */
.L_x_344:
[----:B------:R-:W-:Y:S05]  /*9300*/  BSYNC B1 ;  /* 0x0000000000017941 */ /* 0x000fea0003800000 */
.L_x_343:
        /* <DEDUP_REMOVED lines=12> */
.L_x_346:
[----:B------:R-:W-:Y:S05]  /*93d0*/  BSYNC B1 ;  /* 0x0000000000017941 */ /* 0x000fea0003800000 */
.L_x_345:
[----:B0-----:R-:W-:Y:S01]  /*93e0*/  @!P4 IMAD R3, R50, R17, R2 ;  /* 0x000000113203c224 */ /* 0x001fe200078e0202 */
[----:B------:R-:W-:Y:S04]  /*93f0*/  BSSY B1, `(.L_x_347) ;  /* 0x0000006000017945 */ /* 0x000fe80003800000 */
[----:B------:R0:W-:Y:S01]  /*9400*/  @!P4 STG.E.U8 desc[UR36][R8.64+0x30], R3 ;  /* 0x000030030800c986 */ /* 0x0001e2000c101124 */
[----:B------:R-:W-:Y:S05]  /*9410*/  @P3 BRA `(.L_x_348) ;  /* 0x00000000000c3947 */ /* 0x000fea0003800000 */
[----:B------:R-:W0:Y:S02]  /*9420*/  LDG.E.U8 R16, desc[UR36][R156.64+0x31] ;  /* 0x000031249c107981 */ /* 0x000e24000c1e1100 */
[----:B0-----:R-:W-:-:S05]  /*9430*/  PRMT R3, R16, 0x8880, RZ ;  /* 0x0000888010037816 */ /* 0x001fca00000000ff */
[----:B------:R-:W-:-:S07]  /*9440*/  IMAD R2, R3, R18, RZ ;  /* 0x0000001203027224 */ /* 0x000fce00078e02ff */
.L_x_348:
[----:B------:R-:W-:Y:S05]  /*9450*/  BSYNC B1 ;  /* 0x0000000000017941 */ /* 0x000fea0003800000 */
.L_x_347:
[----:B------:R-:W-:Y:S01]  /*9460*/  @!P3 IMAD R51, R51, R17, R2 ;  /* 0x000000113333b224 */ /* 0x000fe200078e0202 */
[----:B------:R-:W-:Y:S04]  /*9470*/  BSSY B1, `(.L_x_349) ;  /* 0x0000006000017945 */ /* 0x000fe80003800000 */
[----:B------:R0:W-:Y:S01]  /*9480*/  @!P3 STG.E.U8 desc[UR36][R8.64+0x31], R51 ;  /* 0x000031330800b986 */ /* 0x0001e2000c101124 */
[----:B------:R-:W-:Y:S05]  /*9490*/  @P5 BRA `(.L_x_350) ;  /* 0x00000000000c5947 */ /* 0x000fea0003800000 */
[----:B------:R-:W0:Y:S02]  /*94a0*/  LDG.E.U8 R16, desc[UR36][R14.64+0x38] ;  /* 0x000038240e107981 */ /* 0x000e24000c1e1100 */
[----:B0-----:R-:W-:-:S05]  /*94b0*/  PRMT R3, R16, 0x8880, RZ ;  /* 0x0000888010037816 */ /* 0x001fca00000000ff */
[----:B------:R-:W-:-:S07]  /*94c0*/  IMAD R2, R3, R18, RZ ;  /* 0x0000001203027224 */ /* 0x000fce00078e02ff */
.L_x_350:
[----:B------:R-:W-:Y:S05]  /*94d0*/  BSYNC B1 ;  /* 0x0000000000017941 */ /* 0x000fea0003800000 */
.L_x_349:
[----:B0-----:R-:W-:Y:S01]  /*94e0*/  @!P5 IMAD R3, R52, R17, R2 ;  /* 0x000000113403d224 */ /* 0x001fe200078e0202 */
[----:B------:R-:W-:Y:S04]  /*94f0*/  BSSY B1, `(.L_x_351) ;  /* 0x0000006000017945 */ /* 0x000fe80003800000 */
[----:B------:R0:W-:Y:S01]  /*9500*/  @!P5 STG.E.U8 desc[UR36][R6.64+0x38], R3 ;  /* 0x000038030600d986 */ /* 0x0001e2000c101124 */
[----:B------:R-:W-:Y:S05]  /*9510*/  @P6 BRA `(.L_x_352) ;  /* 0x00000000000c6947 */ /* 0x000fea0003800000 */
[----:B------:R-:W0:Y:S02]  /*9520*/  LDG.E.U8 R16, desc[UR36][R14.64+0x39] ;  /* 0x000039240e107981 */ /* 0x000e24000c1e1100 */
[----:B0-----:R-:W-:-:S05]  /*9530*/  PRMT R3, R16, 0x8880, RZ ;  /* 0x0000888010037816 */ /* 0x001fca00000000ff */
[----:B------:R-:W-:-:S07]  /*9540*/  IMAD R2, R3, R18, RZ ;  /* 0x0000001203027224 */ /* 0x000fce00078e02ff */
.L_x_352:
[----:B------:R-:W-:Y:S05]  /*9550*/  BSYNC B1 ;  /* 0x0000000000017941 */ /* 0x000fea0003800000 */
.L_x_351:
[----:B------:R-:W-:Y:S01]  /*9560*/  @!P6 IMAD R53, R53, R17, R2 ;  /* 0x000000113535e224 */ /* 0x000fe200078e0202 */
[----:B------:R-:W-:Y:S04]  /*9570*/  BSSY B1, `(.L_x_353) ;  /* 0x0000006000017945 */ /* 0x000fe80003800000 */
[----:B------:R0:W-:Y:S01]  /*9580*/  @!P6 STG.E.U8 desc[UR36][R6.64+0x39], R53 ;  /* 0x000039350600e986 */ /* 0x0001e2000c101124 */
[----:B------:R-:W-:Y:S05]  /*9590*/  @P1 BRA `(.L_x_354) ;  /* 0x00000000000c1947 */ /* 0x000fea0003800000 */
[----:B------:R-:W0:Y:S02]  /*95a0*/  LDG.E.U8 R16, desc[UR36][R156.64+0x38] ;  /* 0x000038249c107981 */ /* 0x000e24000c1e1100 */
[----:B0-----:R-:W-:-:S05]  /*95b0*/  PRMT R3, R16, 0x8880, RZ ;  /* 0x0000888010037816 */ /* 0x001fca00000000ff */
[----:B------:R-:W-:-:S07]  /*95c0*/  IMAD R2, R3, R18, RZ ;  /* 0x0000001203027224 */ /* 0x000fce00078e02ff */
.L_x_354:
[----:B------:R-:W-:Y:S05]  /*95d0*/  BSYNC B1 ;  /* 0x0000000000017941 */ /* 0x000fea0003800000 */
.L_x_353:
        /* <DEDUP_REMOVED lines=12> */
.L_x_356:
[----:B------:R-:W-:Y:S05]  /*96a0*/  BSYNC B1 ;  /* 0x0000000000017941 */ /* 0x000fea0003800000 */
.L_x_355:
[----:B------:R-:W-:Y:S01]  /*96b0*/  @!P4 IMAD R55, R55, R17, R2 ;  /* 0x000000113737c224 */ /* 0x000fe200078e0202 */
[----:B------:R-:W-:Y:S04]  /*96c0*/  BSSY B1, `(.L_x_357) ;  /* 0x0000006000017945 */ /* 0x000fe80003800000 */
[----:B------:R0:W-:Y:S01]  /*96d0*/  @!P4 STG.E.U8 desc[UR36][R8.64+0x39], R55 ;  /* 0x000039370800c986 */ /* 0x0001e2000c101124 */
[----:B------:R-:W-:Y:S05]  /*96e0*/  @P3 BRA `(.L_x_358) ;  /* 0x00000000000c3947 */ /* 0x000fea0003800000 */
[----:B------:R-:W0:Y:S02]  /*96f0*/  LDG.E.U8 R16, desc[UR36][R14.64+0x40] ;  /* 0x000040240e107981 */ /* 0x000e24000c1e1100 */
[----:B0-----:R-:W-:-:S05]  /*9700*/  PRMT R3, R16, 0x8880, RZ ;  /* 0x0000888010037816 */ /* 0x001fca00000000ff */
[----:B------:R-:W-:-:S07]  /*9710*/  IMAD R2, R3, R18, RZ ;  /* 0x0000001203027224 */ /* 0x000fce00078e02ff */
.L_x_358:
[----:B------:R-:W-:Y:S05]  /*9720*/  BSYNC B1 ;  /* 0x0000000000017941 */ /* 0x000fea0003800000 */
.L_x_357:
[----:B0-----:R-:W-:Y:S01]  /*9730*/  @!P3 IMAD R3, R56, R17, R2 ;  /* 0x000000113803b224 */ /* 0x001fe200078e0202 */
[----:B------:R-:W-:Y:S04]  /*9740*/  BSSY B1, `(.L_x_359) ;  /* 0x0000006000017945 */ /* 0x000fe80003800000 */
[----:B------:R0:W-:Y:S01]  /*9750*/  @!P3 STG.E.U8 desc[UR36][R6.64+0x40], R3 ;  /* 0x000040030600b986 */ /* 0x0001e2000c101124 */
[----:B------:R-:W-:Y:S05]  /*9760*/  @P5 BRA `(.L_x_360) ;  /* 0x00000000000c5947 */ /* 0x000fea0003800000 */
[----:B------:R-:W0:Y:S02]  /*9770*/  LDG.E.U8 R16, desc[UR36][R14.64+0x41] ;  /* 0x000041240e107981 */ /* 0x000e24000c1e1100 */
[----:B0-----:R-:W-:-:S05]  /*9780*/  PRMT R3, R16, 0x8880, RZ ;  /* 0x0000888010037816 */ /* 0x001fca00000000ff */
[----:B------:R-:W-:-:S07]  /*9790*/  IMAD R2, R3, R18, RZ ;  /* 0x0000001203027224 */ /* 0x000fce00078e02ff */
.L_x_360:
[----:B------:R-:W-:Y:S05]  /*97a0*/  BSYNC B1 ;  /* 0x0000000000017941 */ /* 0x000fea0003800000 */
.L_x_359:
[----:B------:R-:W-:Y:S01]  /*97b0*/  @!P5 IMAD R57, R57, R17, R2 ;  /* 0x000000113939d224 */ /* 0x000fe200078e0202 */
[----:B------:R-:W-:Y:S04]  /*97c0*/  BSSY B1, `(.L_x_361) ;  /* 0x0000006000017945 */ /* 0x000fe80003800000 */
[----:B------:R0:W-:Y:S01]  /*97d0*/  @!P5 STG.E.U8 desc[UR36][R6.64+0x41], R57 ;  /* 0x000041390600d986 */ /* 0x0001e2000c101124 */
[----:B------:R-:W-:Y:S05]  /*97e0*/  @P6 BRA `(.L_x_362) ;  /* 0x00000000000c6947 */ /* 0x000fea0003800000 */
[----:B------:R-:W0:Y:S02]  /*97f0*/  LDG.E.U8 R16, desc[UR36][R156.64+0x40] ;  /* 0x000040249c107981 */ /* 0x000e24000c1e1100 */
[----:B0-----:R-:W-:-:S05]  /*9800*/  PRMT R3, R16, 0x8880, RZ ;  /* 0x0000888010037816 */ /* 0x001fca00000000ff */
[----:B------:R-:W-:-:S07]  /*9810*/  IMAD R2, R3, R18, RZ ;  /* 0x0000001203027224 */ /* 0x000fce00078e02ff */
.L_x_362:
[----:B------:R-:W-:Y:S05]  /*9820*/  BSYNC B1 ;  /* 0x0000000000017941 */ /* 0x000fea0003800000 */
.L_x_361:
[----:B0-----:R-:W-:Y:S01]  /*9830*/  @!P6 IMAD R3, R58, R17, R2 ;  /* 0x000000113a03e224 */ /* 0x001fe200078e0202 */
[----:B------:R-:W-:Y:S04]  /*9840*/  BSSY B1, `(.L_x_363) ;  /* 0x0000006000017945 */ /* 0x000fe80003800000 */
[----:B------:R0:W-:Y:S01]  /*9850*/  @!P6 STG.E.U8 desc[UR36][R8.64+0x40], R3 ;  /* 0x000040030800e986 */ /* 0x0001e2000c101124 */
[----:B------:R-:W-:Y:S05]  /*9860*/  @P1 BRA `(.L_x_364) ;  /* 0x00000000000c1947 */ /* 0x000fea0003800000 */
[----:B------:R-:W0:Y:S02]  /*9870*/  LDG.E.U8 R16, desc[UR36][R156.64+0x41] ;  /* 0x000041249c107981 */ /* 0x000e24000c1e1100 */
[----:B0-----:R-:W-:-:S05]  /*9880*/  PRMT R3, R16, 0x8880, RZ ;  /* 0x0000888010037816 */ /* 0x001fca00000000ff */
[----:B------:R-:W-:-:S07]  /*9890*/  IMAD R2, R3, R18, RZ ;  /* 0x0000001203027224 */ /* 0x000fce00078e02ff */
.L_x_364:
[----:B------:R-:W-:Y:S05]  /*98a0*/  BSYNC B1 ;  /* 0x0000000000017941 */ /* 0x000fea0003800000 */
.L_x_363:
        /* <DEDUP_REMOVED lines=12> */
.L_x_366:
[----:B------:R-:W-:Y:S05]  /*9970*/  BSYNC B1 ;  /* 0x0000000000017941 */ /* 0x000fea0003800000 */
.L_x_365:
[----:B0-----:R-:W-:Y:S01]  /*9980*/  @!P4 IMAD R3, R60, R17, R2 ;  /* 0x000000113c03c224 */ /* 0x001fe200078e0202 */
[----:B------:R-:W-:Y:S04]  /*9990*/  BSSY B1, `(.L_x_367) ;  /* 0x0000006000017945 */ /* 0x000fe80003800000 */
[----:B------:R0:W-:Y:S01]  /*99a0*/  @!P4 STG.E.U8 desc[UR36][R6.64+0x48], R3 ;  /* 0x000048030600c986 */ /* 0x0001e2000c101124 */
[----:B------:R-:W-:Y:S05]  /*99b0*/  @P3 BRA `(.L_x_368) ;  /* 0x00000000000c3947 */ /* 0x000fea0003800000 */
[----:B------:R-:W0:Y:S02]  /*99c0*/  LDG.E.U8 R16, desc[UR36][R14.64+0x49] ;  /* 0x000049240e107981 */ /* 0x000e24000c1e1100 */
[----:B0-----:R-:W-:-:S05]  /*99d0*/  PRMT R3, R16, 0x8880, RZ ;  /* 0x0000888010037816 */ /* 0x001fca00000000ff */
[----:B------:R-:W-:-:S07]  /*99e0*/  IMAD R2, R3, R18, RZ ;  /* 0x0000001203027224 */ /* 0x000fce00078e02ff */
.L_x_368:
[----:B------:R-:W-:Y:S05]  /*99f0*/  BSYNC B1 ;  /* 0x0000000000017941 */ /* 0x000fea0003800000 */
.L_x_367:
[----:B------:R-:W-:Y:S01]  /*9a00*/  @!P3 IMAD R61, R61, R17, R2 ;  /* 0x000000113d3db224 */ /* 0x000fe200078e0202 */
[----:B------:R-:W-:Y:S04]  /*9a10*/  BSSY B1, `(.L_x_369) ;  /* 0x0000006000017945 */ /* 0x000fe80003800000 */
[----:B------:R0:W-:Y:S01]  /*9a20*/  @!P3 STG.E.U8 desc[UR36][R6.64+0x49], R61 ;  /* 0x0000493d0600b986 */ /* 0x0001e2000c101124 */
[----:B------:R-:W-:Y:S05]  /*9a30*/  @P5 BRA `(.L_x_370) ;  /* 0x00000000000c5947 */ /* 0x000fea0003800000 */
[----:B------:R-:W0:Y:S02]  /*9a40*/  LDG.E.U8 R16, desc[UR36][R156.64+0x48] ;  /* 0x000048249c107981 */ /* 0x000e24000c1e1100 */
[----:B0-----:R-:W-:-:S05]  /*9a50*/  PRMT R3, R16, 0x8880, RZ ;  /* 0x0000888010037816 */ /* 0x001fca00000000ff */
[----:B------:R-:W-:-:S07]  /*9a60*/  IMAD R2, R3, R18, RZ ;  /* 0x0000001203027224 */ /* 0x000fce00078e02ff */
.L_x_370:
[----:B------:R-:W-:Y:S05]  /*9a70*/  BSYNC B1 ;  /* 0x0000000000017941 */ /* 0x000fea0003800000 */
.L_x_369:
[----:B0-----:R-:W-:Y:S01]  /*9a80*/  @!P5 IMAD R3, R62, R17, R2 ;  /* 0x000000113e03d224 */ /* 0x001fe200078e0202 */
[----:B------:R-:W-:Y:S04]  /*9a90*/  BSSY B1, `(.L_x_371) ;  /* 0x0000006000017945 */ /* 0x000fe80003800000 */
[----:B------:R0:W-:Y:S01]  /*9aa0*/  @!P5 STG.E.U8 desc[UR36][R8.64+0x48], R3 ;  /* 0x000048030800d986 */ /* 0x0001e2000c101124 */
[----:B------:R-:W-:Y:S05]  /*9ab0*/  @P6 BRA `(.L_x_372) ;  /* 0x00000000000c6947 */ /* 0x000fea0003800000 */
[----:B------:R-:W0:Y:S02]  /*9ac0*/  LDG.E.U8 R16, desc[UR36][R156.64+0x49] ;  /* 0x000049249c107981 */ /* 0x000e24000c1e1100 */
[----:B0-----:R-:W-:-:S05]  /*9ad0*/  PRMT R3, R16, 0x8880, RZ ;  /* 0x0000888010037816 */ /* 0x001fca00000000ff */
[----:B------:R-:W-:-:S07]  /*9ae0*/  IMAD R2, R3, R18, RZ ;  /* 0x0000001203027224 */ /* 0x000fce00078e02ff */
.L_x_372:
[----:B------:R-:W-:Y:S05]  /*9af0*/  BSYNC B1 ;  /* 0x0000000000017941 */ /* 0x000fea0003800000 */
.L_x_371:
[----:B------:R-:W-:Y:S01]  /*9b00*/  @!P6 IMAD R63, R63, R17, R2 ;  /* 0x000000113f3fe224 */ /* 0x000fe200078e0202 */
[----:B------:R-:W-:Y:S04]  /*9b10*/  BSSY B1, `(.L_x_373) ;  /* 0x0000006000017945 */ /* 0x000fe80003800000 */
[----:B------:R0:W-:Y:S01]  /*9b20*/  @!P6 STG.E.U8 desc[UR36][R8.64+0x49], R63 ;  /* 0x0000493f0800e986 */ /* 0x0001e2000c101124 */
[----:B------:R-:W-:Y:S05]  /*9b30*/  @P1 BRA `(.L_x_374) ;  /* 0x00000000000c1947 */ /* 0x000fea0003800000 */
[----:B------:R-:W0:Y:S02]  /*9b40*/  LDG.E.U8 R16, desc[UR36][R14.64+0x50] ;  /* 0x000050240e107981 */ /* 0x000e24000c1e1100 */
[----:B0-----:R-:W-:-:S05]  /*9b50*/  PRMT R3, R16, 0x8880, RZ ;  /* 0x0000888010037816 */ /* 0x001fca00000000ff */
[----:B------:R-:W-:-:S07]  /*9b60*/  IMAD R2, R3, R18, RZ ;  /* 0x0000001203027224 */ /* 0x000fce00078e02ff */
.L_x_374:
[----:B------:R-:W-:Y:S05]  /*9b70*/  BSYNC B1 ;  /* 0x0000000000017941 */ /* 0x000fea0003800000 */
.L_x_373:
        /* <DEDUP_REMOVED lines=12> */
.L_x_376:
[----:B------:R-:W-:Y:S05]  /*9c40*/  BSYNC B1 ;  /* 0x0000000000017941 */ /* 0x000fea0003800000 */
.L_x_375:
[----:B------:R-:W-:Y:S01]  /*9c50*/  @!P4 IMAD R65, R65, R17, R2 ;  /* 0x000000114141c224 */ /* 0x000fe200078e0202 */
[----:B------:R-:W-:Y:S04]  /*9c60*/  BSSY B1, `(.L_x_377) ;  /* 0x0000006000017945 */ /* 0x000fe80003800000 */
[----:B------:R0:W-:Y:S01]  /*9c70*/  @!P4 STG.E.U8 desc[UR36][R6.64+0x51], R65 ;  /* 0x000051410600c986 */ /* 0x0001e2000c101124 */
[----:B------:R-:W-:Y:S05]  /*9c80*/  @P3 BRA `(.L_x_378) ;  /* 0x00000000000c3947 */ /* 0x000fea0003800000 */
[----:B------:R-:W0:Y:S02]  /*9c90*/  LDG.E.U8 R16, desc[UR36][R156.64+0x50] ;  /* 0x000050249c107981 */ /* 0x000e24000c1e1100 */
[----:B0-----:R-:W-:-:S05]  /*9ca0*/  PRMT R3, R16, 0x8880, RZ ;  /* 0x0000888010037816 */ /* 0x001fca00000000ff */
[----:B------:R-:W-:-:S07]  /*9cb0*/  IMAD R2, R3, R18, RZ ;  /* 0x0000001203027224 */ /* 0x000fce00078e02ff */
.L_x_378:
[----:B------:R-:W-:Y:S05]  /*9cc0*/  BSYNC B1 ;  /* 0x0000000000017941 */ /* 0x000fea0003800000 */
.L_x_377:
[----:B0-----:R-:W-:Y:S01]  /*9cd0*/  @!P3 IMAD R3, R66, R17, R2 ;  /* 0x000000114203b224 */ /* 0x001fe200078e0202 */
[----:B------:R-:W-:Y:S04]  /*9ce0*/  BSSY B1, `(.L_x_379) ;  /* 0x0000006000017945 */ /* 0x000fe80003800000 */
[----:B------:R0:W-:Y:S01]  /*9cf0*/  @!P3 STG.E.U8 desc[UR36][R8.64+0x50], R3 ;  /* 0x000050030800b986 */ /* 0x0001e2000c101124 */
[----:B------:R-:W-:Y:S05]  /*9d00*/  @P5 BRA `(.L_x_380) ;  /* 0x00000000000c5947 */ /* 0x000fea0003800000 */
[----:B------:R-:W0:Y:S02]  /*9d10*/  LDG.E.U8 R16, desc[UR36][R156.64+0x51] ;  /* 0x000051249c107981 */ /* 0x000e24000c1e1100 */
[----:B0-----:R-:W-:-:S05]  /*9d20*/  PRMT R3, R16, 0x8880, RZ ;  /* 0x0000888010037816 */ /* 0x001fca00000000ff */
[----:B------:R-:W-:-:S07]  /*9d30*/  IMAD R2, R3, R18, RZ ;  /* 0x0000001203027224 */ /* 0x000fce00078e02ff */
.L_x_380:
[----:B------:R-:W-:Y:S05]  /*9d40*/  BSYNC B1 ;  /* 0x0000000000017941 */ /* 0x000fea0003800000 */
.L_x_379:
[----:B------:R-:W-:Y:S01]  /*9d50*/  @!P5 IMAD R67, R67, R17, R2 ;  /* 0x000000114343d224 */ /* 0x000fe200078e0202 */
[----:B------:R-:W-:Y:S04]  /*9d60*/  BSSY B1, `(.L_x_381) ;  /* 0x0000006000017945 */ /* 0x000fe80003800000 */
[----:B------:R0:W-:Y:S01]  /*9d70*/  @!P5 STG.E.U8 desc[UR36][R8.64+0x51], R67 ;  /* 0x000051430800d986 */ /* 0x0001e2000c101124 */
[----:B------:R-:W-:Y:S05]  /*9d80*/  @P6 BRA `(.L_x_382) ;  /* 0x00000000000c6947 */ /* 0x000fea0003800000 */
[----:B------:R-:W0:Y:S02]  /*9d90*/  LDG.E.U8 R16, desc[UR36][R14.64+0x58] ;  /* 0x000058240e107981 */ /* 0x000e24000c1e1100 */
[----:B0-----:R-:W-:-:S05]  /*9da0*/  PRMT R3, R16, 0x8880, RZ ;  /* 0x0000888010037816 */ /* 0x001fca00000000ff */
[----:B------:R-:W-:-:S07]  /*9db0*/  IMAD R2, R3, R18, RZ ;  /* 0x0000001203027224 */ /* 0x000fce00078e02ff */
.L_x_382:
[----:B------:R-:W-:Y:S05]  /*9dc0*/  BSYNC B1 ;  /* 0x0000000000017941 */ /* 0x000fea0003800000 */
.L_x_381:
[----:B0-----:R-:W-:Y:S01]  /*9dd0*/  @!P6 IMAD R3, R68, R17, R2 ;  /* 0x000000114403e224 */ /* 0x001fe200078e0202 */
[----:B------:R-:W-:Y:S04]  /*9de0*/  BSSY B1, `(.L_x_383) ;  /* 0x0000006000017945 */ /* 0x000fe80003800000 */
[----:B------:R0:W-:Y:S01]  /*9df0*/  @!P6 STG.E.U8 desc[UR36][R6.64+0x58], R3 ;  /* 0x000058030600e986 */ /* 0x0001e2000c101124 */
[----:B------:R-:W-:Y:S05]  /*9e00*/  @P1 BRA `(.L_x_384) ;  /* 0x00000000000c1947 */ /* 0x000fea0003800000 */
[----:B------:R-:W0:Y:S02]  /*9e10*/  LDG.E.U8 R16, desc[UR36][R14.64+0x59] ;  /* 0x000059240e107981 */ /* 0x000e24000c1e1100 */
[----:B0-----:R-:W-:-:S05]  /*9e20*/  PRMT R3, R16, 0x8880, RZ ;  /* 0x0000888010037816 */ /* 0x001fca00000000ff */
[----:B------:R-:W-:-:S07]  /*9e30*/  IMAD R2, R3, R18, RZ ;  /* 0x0000001203027224 */ /* 0x000fce00078e02ff */
.L_x_384:
[----:B------:R-:W-:Y:S05]  /*9e40*/  BSYNC B1 ;  /* 0x0000000000017941 */ /* 0x000fea0003800000 */
.L_x_383:
        /* <DEDUP_REMOVED lines=12> */
.L_x_386:
[----:B------:R-:W-:Y:S05]  /*9f10*/  BSYNC B1 ;  /* 0x0000000000017941 */ /* 0x000fea0003800000 */
.L_x_385:
[----:B0-----:R-:W-:Y:S01]  /*9f20*/  @!P4 IMAD R3, R70, R17, R2 ;  /* 0x000000114603c224 */ /* 0x001fe200078e0202 */
[----:B------:R-:W-:Y:S04]  /*9f30*/  BSSY B1, `(.L_x_387) ;  /* 0x0000006000017945 */ /* 0x000fe80003800000 */
[----:B------:R0:W-:Y:S01]  /*9f40*/  @!P4 STG.E.U8 desc[UR36][R8.64+0x58], R3 ;  /* 0x000058030800c986 */ /* 0x0001e2000c101124 */
[----:B------:R-:W-:Y:S05]  /*9f50*/  @P3 BRA `(.L_x_388) ;  /* 0x00000000000c3947 */ /* 0x000fea0003800000 */
[----:B------:R-:W0:Y:S02]  /*9f60*/  LDG.E.U8 R16, desc[UR36][R156.64+0x59] ;  /* 0x000059249c107981 */ /* 0x000e24000c1e1100 */
[----:B0-----:R-:W-:-:S05]  /*9f70*/  PRMT R3, R16, 0x8880, RZ ;  /* 0x0000888010037816 */ /* 0x001fca00000000ff */
[----:B------:R-:W-:-:S07]  /*9f80*/  IMAD R2, R3, R18, RZ ;  /* 0x0000001203027224 */ /* 0x000fce00078e02ff */
.L_x_388:
[----:B------:R-:W-:Y:S05]  /*9f90*/  BSYNC B1 ;  /* 0x0000000000017941 */ /* 0x000fea0003800000 */
.L_x_387:
[----:B------:R-:W-:Y:S01]  /*9fa0*/  @!P3 IMAD R71, R71, R17, R2 ;  /* 0x000000114747b224 */ /* 0x000fe200078e0202 */
[----:B------:R-:W-:Y:S04]  /*9fb0*/  BSSY B1, `(.L_x_389) ;  /* 0x0000006000017945 */ /* 0x000fe80003800000 */
[----:B------:R0:W-:Y:S01]  /*9fc0*/  @!P3 STG.E.U8 desc[UR36][R8.64+0x59], R71 ;  /* 0x000059470800b986 */ /* 0x0001e2000c101124 */
[----:B------:R-:W-:Y:S05]  /*9fd0*/  @P5 BRA `(.L_x_390) ;  /* 0x00000000000c5947 */ /* 0x000fea0003800000 */
[----:B------:R-:W0:Y:S02]  /*9fe0*/  LDG.E.U8 R16, desc[UR36][R14.64+0x60] ;  /* 0x000060240e107981 */ /* 0x000e24000c1e1100 */
[----:B0-----:R-:W-:-:S05]  /*9ff0*/  PRMT R3, R16, 0x8880, RZ ;  /* 0x0000888010037816 */ /* 0x001fca00000000ff */
[----:B------:R-:W-:-:S07]  /*a000*/  IMAD R2, R3, R18, RZ ;  /* 0x0000001203027224 */ /* 0x000fce00078e02ff */
.L_x_390:
[----:B------:R-:W-:Y:S05]  /*a010*/  BSYNC B1 ;  /* 0x0000000000017941 */ /* 0x000fea0003800000 */
.L_x_389:
[----:B0-----:R-:W-:Y:S01]  /*a020*/  @!P5 IMAD R3, R72, R17, R2 ;  /* 0x000000114803d224 */ /* 0x001fe200078e0202 */
[----:B------:R-:W-:Y:S04]  /*a030*/  BSSY B1, `(.L_x_391) ;  /* 0x0000006000017945 */ /* 0x000fe80003800000 */
[----:B------:R0:W-:Y:S01]  /*a040*/  @!P5 STG.E.U8 desc[UR36][R6.64+0x60], R3 ;  /* 0x000060030600d986 */ /* 0x0001e2000c101124 */
[----:B------:R-:W-:Y:S05]  /*a050*/  @P6 BRA `(.L_x_392) ;  /* 0x00000000000c6947 */ /* 0x000fea0003800000 */
[----:B------:R-:W0:Y:S02]  /*a060*/  LDG.E.U8 R16, desc[UR36][R14.64+0x61] ;  /* 0x000061240e107981 */ /* 0x000e24000c1e1100 */
[----:B0-----:R-:W-:-:S05]  /*a070*/  PRMT R3, R16, 0x8880, RZ ;  /* 0x0000888010037816 */ /* 0x001fca00000000ff */
[----:B------:R-:W-:-:S07]  /*a080*/  IMAD R2, R3, R18, RZ ;  /* 0x0000001203027224 */ /* 0x000fce00078e02ff */
.L_x_392:
[----:B------:R-:W-:Y:S05]  /*a090*/  BSYNC B1 ;  /* 0x0000000000017941 */ /* 0x000fea0003800000 */
.L_x_391:
[----:B------:R-:W-:Y:S01]  /*a0a0*/  @!P6 IMAD R73, R73, R17, R2 ;  /* 0x000000114949e224 */ /* 0x000fe200078e0202 */
[----:B------:R-:W-:Y:S04]  /*a0b0*/  BSSY B1, `(.L_x_393) ;  /* 0x0000006000017945 */ /* 0x000fe80003800000 */
[----:B------:R0:W-:Y:S01]  /*a0c0*/  @!P6 STG.E.U8 desc[UR36][R6.64+0x61], R73 ;  /* 0x000061490600e986 */ /* 0x0001e2000c101124 */
[----:B------:R-:W-:Y:S05]  /*a0d0*/  @P1 BRA `(.L_x_394) ;  /* 0x00000000000c1947 */ /* 0x000fea0003800000 */
[----:B------:R-:W0:Y:S02]  /*a0e0*/  LDG.E.U8 R16, desc[UR36][R156.64+0x60] ;  /* 0x000060249c107981 */ /* 0x000e24000c1e1100 */
[----:B0-----:R-:W-:-:S05]  /*a0f0*/  PRMT R3, R16, 0x8880, RZ ;  /* 0x0000888010037816 */ /* 0x001fca00000000ff */
[----:B------:R-:W-:-:S07]  /*a100*/  IMAD R2, R3, R18, RZ ;  /* 0x0000001203027224 */ /* 0x000fce00078e02ff */
.L_x_394:
[----:B------:R-:W-:Y:S05]  /*a110*/  BSYNC B1 ;  /* 0x0000000000017941 */ /* 0x000fea0003800000 */
.L_x_393:
        /* <DEDUP_REMOVED lines=12> */
.L_x_396:
[----:B------:R-:W-:Y:S05]  /*a1e0*/  BSYNC B1 ;  /* 0x0000000000017941 */ /* 0x000fea0003800000 */
.L_x_395:
[----:B------:R-:W-:Y:S01]  /*a1f0*/  @!P4 IMAD R75, R75, R17, R2 ;  /* 0x000000114b4bc224 */ /* 0x000fe200078e0202 */
[----:B------:R-:W-:Y:S04]  /*a200*/  BSSY B1, `(.L_x_397) ;  /* 0x0000006000017945 */ /* 0x000fe80003800000 */
[----:B------:R0:W-:Y:S01]  /*a210*/  @!P4 STG.E.U8 desc[UR36][R8.64+0x61], R75 ;  /* 0x0000614b0800c986 */ /* 0x0001e2000c101124 */
[----:B------:R-:W-:Y:S05]  /*a220*/  @P3 BRA `(.L_x_398) ;  /* 0x00000000000c3947 */ /* 0x000fea0003800000 */
[----:B------:R-:W0:Y:S02]  /*a230*/  LDG.E.U8 R16, desc[UR36][R14.64+0x68] ;  /* 0x000068240e107981 */ /* 0x000e24000c1e1100 */
[----:B0-----:R-:W-:-:S05]  /*a240*/  PRMT R3, R16, 0x8880, RZ ;  /* 0x0000888010037816 */ /* 0x001fca00000000ff */
[----:B------:R-:W-:-:S07]  /*a250*/  IMAD R2, R3, R18, RZ ;  /* 0x0000001203027224 */ /* 0x000fce00078e02ff */
.L_x_398:
[----:B------:R-:W-:Y:S05]  /*a260*/  BSYNC B1 ;  /* 0x0000000000017941 */ /* 0x000fea0003800000 */
.L_x_397:
[----:B0-----:R-:W-:Y:S01]  /*a270*/  @!P3 IMAD R3, R76, R17, R2 ;  /* 0x000000114c03b224 */ /* 0x001fe200078e0202 */
[----:B------:R-:W-:Y:S04]  /*a280*/  BSSY B1, `(.L_x_399) ;  /* 0x0000006000017945 */ /* 0x000fe80003800000 */
[----:B------:R0:W-:Y:S01]  /*a290*/  @!P3 STG.E.U8 desc[UR36][R6.64+0x68], R3 ;  /* 0x000068030600b986 */ /* 0x0001e2000c101124 */
[----:B------:R-:W-:Y:S05]  /*a2a0*/  @P5 BRA `(.L_x_400) ;  /* 0x00000000000c5947 */ /* 0x000fea0003800000 */
[----:B------:R-:W0:Y:S02]  /*a2b0*/  LDG.E.U8 R16, desc[UR36][R14.64+0x69] ;  /* 0x000069240e107981 */ /* 0x000e24000c1e1100 */
[----:B0-----:R-:W-:-:S05]  /*a2c0*/  PRMT R3, R16, 0x8880, RZ ;  /* 0x0000888010037816 */ /* 0x001fca00000000ff */
[----:B------:R-:W-:-:S07]  /*a2d0*/  IMAD R2, R3, R18, RZ ;  /* 0x0000001203027224 */ /* 0x000fce00078e02ff */
.L_x_400:
[----:B------:R-:W-:Y:S05]  /*a2e0*/  BSYNC B1 ;  /* 0x0000000000017941 */ /* 0x000fea0003800000 */
.L_x_399:
[----:B------:R-:W-:Y:S01]  /*a2f0*/  @!P5 IMAD R77, R77, R17, R2 ;  /* 0x000000114d4dd224 */ /* 0x000fe200078e0202 */
[----:B------:R-:W-:Y:S04]  /*a300*/  BSSY B1, `(.L_x_401) ;  /* 0x0000006000017945 */ /* 0x000fe80003800000 */
[----:B------:R0:W-:Y:S01]  /*a310*/  @!P5 STG.E.U8 desc[UR36][R6.64+0x69], R77 ;  /* 0x0000694d0600d986 */ /* 0x0001e2000c101124 */
[----:B------:R-:W-:Y:S05]  /*a320*/  @P6 BRA `(.L_x_402) ;  /* 0x00000000000c6947 */ /* 0x000fea0003800000 */
[----:B------:R-:W0:Y:S02]  /*a330*/  LDG.E.U8 R16, desc[UR36][R156.64+0x68] ;  /* 0x000068249c107981 */ /* 0x000e24000c1e1100 */
[----:B0-----:R-:W-:-:S05]  /*a340*/  PRMT R3, R16, 0x8880, RZ ;  /* 0x0000888010037816 */ /* 0x001fca00000000ff */
[----:B------:R-:W-:-:S07]  /*a350*/  IMAD R2, R3, R18, RZ ;  /* 0x0000001203027224 */ /* 0x000fce00078e02ff */
.L_x_402:
[----:B------:R-:W-:Y:S05]  /*a360*/  BSYNC B1 ;  /* 0x0000000000017941 */ /* 0x000fea0003800000 */
.L_x_401:
[----:B0-----:R-:W-:Y:S01]  /*a370*/  @!P6 IMAD R3, R78, R17, R2 ;  /* 0x000000114e03e224 */ /* 0x001fe200078e0202 */
[----:B------:R-:W-:Y:S04]  /*a380*/  BSSY B1, `(.L_x_403) ;  /* 0x0000006000017945 */ /* 0x000fe80003800000 */
[----:B------:R0:W-:Y:S01]  /*a390*/  @!P6 STG.E.U8 desc[UR36][R8.64+0x68], R3 ;  /* 0x000068030800e986 */ /* 0x0001e2000c101124 */
[----:B------:R-:W-:Y:S05]  /*a3a0*/  @P1 BRA `(.L_x_404) ;  /* 0x00000000000c1947 */ /* 0x000fea0003800000 */
[----:B------:R-:W0:Y:S02]  /*a3b0*/  LDG.E.U8 R16, desc[UR36][R156.64+0x69] ;  /* 0x000069249c107981 */ /* 0x000e24000c1e1100 */
[----:B0-----:R-:W-:-:S05]  /*a3c0*/  PRMT R3, R16, 0x8880, RZ ;  /* 0x0000888010037816 */ /* 0x001fca00000000ff */
[----:B------:R-:W-:-:S07]  /*a3d0*/  IMAD R2, R3, R18, RZ ;  /* 0x0000001203027224 */ /* 0x000fce00078e02ff */
.L_x_404:
[----:B------:R-:W-:Y:S05]  /*a3e0*/  BSYNC B1 ;  /* 0x0000000000017941 */ /* 0x000fea0003800000 */
.L_x_403:
        /* <DEDUP_REMOVED lines=12> */
.L_x_406:
[----:B------:R-:W-:Y:S05]  /*a4b0*/  BSYNC B1 ;  /* 0x0000000000017941 */ /* 0x000fea0003800000 */
.L_x_405:
[----:B0-----:R-:W-:Y:S01]  /*a4c0*/  @!P4 IMAD R3, R80, R17, R2 ;  /* 0x000000115003c224 */ /* 0x001fe200078e0202 */
[----:B------:R-:W-:Y:S04]  /*a4d0*/  BSSY B1, `(.L_x_407) ;  /* 0x0000006000017945 */ /* 0x000fe80003800000 */
[----:B------:R0:W-:Y:S01]  /*a4e0*/  @!P4 STG.E.U8 desc[UR36][R6.64+0x70], R3 ;  /* 0x000070030600c986 */ /* 0x0001e2000c101124 */
[----:B------:R-:W-:Y:S05]  /*a4f0*/  @P3 BRA `(.L_x_408) ;  /* 0x00000000000c3947 */ /* 0x000fea0003800000 */
[----:B------:R-:W0:Y:S02]  /*a500*/  LDG.E.U8 R16, desc[UR36][R14.64+0x71] ;  /* 0x000071240e107981 */ /* 0x000e24000c1e1100 */
[----:B0-----:R-:W-:-:S05]  /*a510*/  PRMT R3, R16, 0x8880, RZ ;  /* 0x0000888010037816 */ /* 0x001fca00000000ff */
[----:B------:R-:W-:-:S07]  /*a520*/  IMAD R2, R3, R18, RZ ;  /* 0x0000001203027224 */ /* 0x000fce00078e02ff */
.L_x_408:
[----:B------:R-:W-:Y:S05]  /*a530*/  BSYNC B1 ;  /* 0x0000000000017941 */ /* 0x000fea0003800000 */
.L_x_407:
[----:B------:R-:W-:Y:S01]  /*a540*/  @!P3 IMAD R81, R81, R17, R2 ;  /* 0x000000115151b224 */ /* 0x000fe200078e0202 */
[----:B------:R-:W-:Y:S04]  /*a550*/  BSSY B1, `(.L_x_409) ;  /* 0x0000006000017945 */ /* 0x000fe80003800000 */
[----:B------:R0:W-:Y:S01]  /*a560*/  @!P3 STG.E.U8 desc[UR36][R6.64+0x71], R81 ;  /* 0x000071510600b986 */ /* 0x0001e2000c101124 */
[----:B------:R-:W-:Y:S05]  /*a570*/  @P5 BRA `(.L_x_410) ;  /* 0x00000000000c5947 */ /* 0x000fea0003800000 */
[----:B------:R-:W0:Y:S02]  /*a580*/  LDG.E.U8 R16, desc[UR36][R156.64+0x70] ;  /* 0x000070249c107981 */ /* 0x000e24000c1e1100 */
[----:B0-----:R-:W-:-:S05]  /*a590*/  PRMT R3, R16, 0x8880, RZ ;  /* 0x0000888010037816 */ /* 0x001fca00000000ff */
[----:B------:R-:W-:-:S07]  /*a5a0*/  IMAD R2, R3, R18, RZ ;  /* 0x0000001203027224 */ /* 0x000fce00078e02ff */
.L_x_410:
[----:B------:R-:W-:Y:S05]  /*a5b0*/  BSYNC B1 ;  /* 0x0000000000017941 */ /* 0x000fea0003800000 */
.L_x_409:
[----:B0-----:R-:W-:Y:S01]  /*a5c0*/  @!P5 IMAD R3, R82, R17, R2 ;  /* 0x000000115203d224 */ /* 0x001fe200078e0202 */
[----:B------:R-:W-:Y:S04]  /*a5d0*/  BSSY B1, `(.L_x_411) ;  /* 0x0000006000017945 */ /* 0x000fe80003800000 */
[----:B------:R0:W-:Y:S01]  /*a5e0*/  @!P5 STG.E.U8 desc[UR36][R8.64+0x70], R3 ;  /* 0x000070030800d986 */ /* 0x0001e2000c101124 */
[----:B------:R-:W-:Y:S05]  /*a5f0*/  @P6 BRA `(.L_x_412) ;  /* 0x00000000000c6947 */ /* 0x000fea0003800000 */
[----:B------:R-:W0:Y:S02]  /*a600*/  LDG.E.U8 R16, desc[UR36][R156.64+0x71] ;  /* 0x000071249c107981 */ /* 0x000e24000c1e1100 */
[----:B0-----:R-:W-:-:S05]  /*a610*/  PRMT R3, R16, 0x8880, RZ ;  /* 0x0000888010037816 */ /* 0x001fca00000000ff */
[----:B------:R-:W-:-:S07]  /*a620*/  IMAD R2, R3, R18, RZ ;  /* 0x0000001203027224 */ /* 0x000fce00078e02ff */
.L_x_412:
[----:B------:R-:W-:Y:S05]  /*a630*/  BSYNC B1 ;  /* 0x0000000000017941 */ /* 0x000fea0003800000 */
.L_x_411:
[----:B------:R-:W-:Y:S01]  /*a640*/  @!P6 IMAD R83, R83, R17, R2 ;  /* 0x000000115353e224 */ /* 0x000fe200078e0202 */
[----:B------:R-:W-:Y:S04]  /*a650*/  BSSY B1, `(.L_x_413) ;  /* 0x0000006000017945 */ /* 0x000fe80003800000 */
[----:B------:R0:W-:Y:S01]  /*a660*/  @!P6 STG.E.U8 desc[UR36][R8.64+0x71], R83 ;  /* 0x000071530800e986 */ /* 0x0001e2000c101124 */
[----:B------:R-:W-:Y:S05]  /*a670*/  @P1 BRA `(.L_x_414) ;  /* 0x00000000000c1947 */ /* 0x000fea0003800000 */
[----:B------:R-:W0:Y:S02]  /*a680*/  LDG.E.U8 R16, desc[UR36][R14.64+0x78] ;  /* 0x000078240e107981 */ /* 0x000e24000c1e1100 */
[----:B0-----:R-:W-:-:S05]  /*a690*/  PRMT R3, R16, 0x8880, RZ ;  /* 0x0000888010037816 */ /* 0x001fca00000000ff */
[----:B------:R-:W-:-:S07]  /*a6a0*/  IMAD R2, R3, R18, RZ ;  /* 0x0000001203027224 */ /* 0x000fce00078e02ff */
.L_x_414:
[----:B------:R-:W-:Y:S05]  /*a6b0*/  BSYNC B1 ;  /* 0x0000000000017941 */ /* 0x000fea0003800000 */
.L_x_413:
        /* <DEDUP_REMOVED lines=12> */
.L_x_416:
[----:B------:R-:W-:Y:S05]  /*a780*/  BSYNC B1 ;  /* 0x0000000000017941 */ /* 0x000fea0003800000 */
.L_x_415:
[----:B------:R-:W-:Y:S01]  /*a790*/  @!P4 IMAD R85, R85, R17, R2 ;  /* 0x000000115555c224 */ /* 0x000fe200078e0202 */
[----:B------:R-:W-:Y:S04]  /*a7a0*/  BSSY B1, `(.L_x_417) ;  /* 0x0000006000017945 */ /* 0x000fe80003800000 */
[----:B------:R0:W-:Y:S01]  /*a7b0*/  @!P4 STG.E.U8 desc[UR36][R6.64+0x79], R85 ;  /* 0x000079550600c986 */ /* 0x0001e2000c101124 */
[----:B------:R-:W-:Y:S05]  /*a7c0*/  @P3 BRA `(.L_x_418) ;  /* 0x00000000000c3947 */ /* 0x000fea0003800000 */
[----:B------:R-:W0:Y:S02]  /*a7d0*/  LDG.E.U8 R16, desc[UR36][R156.64+0x78] ;  /* 0x000078249c107981 */ /* 0x000e24000c1e1100 */
[----:B0-----:R-:W-:-:S05]  /*a7e0*/  PRMT R3, R16, 0x8880, RZ ;  /* 0x0000888010037816 */ /* 0x001fca00000000ff */
[----:B------:R-:W-:-:S07]  /*a7f0*/  IMAD R2, R3, R18, RZ ;  /* 0x0000001203027224 */ /* 0x000fce00078e02ff */
.L_x_418:
[----:B------:R-:W-:Y:S05]  /*a800*/  BSYNC B1 ;  /* 0x0000000000017941 */ /* 0x000fea0003800000 */
.L_x_417:
[----:B0-----:R-:W-:Y:S01]  /*a810*/  @!P3 IMAD R3, R86, R17, R2 ;  /* 0x000000115603b224 */ /* 0x001fe200078e0202 */
[----:B------:R-:W-:Y:S04]  /*a820*/  BSSY B1, `(.L_x_419) ;  /* 0x0000006000017945 */ /* 0x000fe80003800000 */
[----:B------:R0:W-:Y:S01]  /*a830*/  @!P3 STG.E.U8 desc[UR36][R8.64+0x78], R3 ;  /* 0x000078030800b986 */ /* 0x0001e2000c101124 */
[----:B------:R-:W-:Y:S05]  /*a840*/  @P5 BRA `(.L_x_420) ;  /* 0x00000000000c5947 */ /* 0x000fea0003800000 */
[----:B------:R-:W0:Y:S02]  /*a850*/  LDG.E.U8 R16, desc[UR36][R156.64+0x79] ;  /* 0x000079249c107981 */ /* 0x000e24000c1e1100 */
[----:B0-----:R-:W-:-:S05]  /*a860*/  PRMT R3, R16, 0x8880, RZ ;  /* 0x0000888010037816 */ /* 0x001fca00000000ff */
[----:B------:R-:W-:-:S07]  /*a870*/  IMAD R2, R3, R18, RZ ;  /* 0x0000001203027224 */ /* 0x000fce00078e02ff */
.L_x_420:
[----:B------:R-:W-:Y:S05]  /*a880*/  BSYNC B1 ;  /* 0x0000000000017941 */ /* 0x000fea0003800000 */
.L_x_419:
[----:B------:R-:W-:Y:S01]  /*a890*/  @!P5 IMAD R87, R87, R17, R2 ;  /* 0x000000115757d224 */ /* 0x000fe200078e0202 */
[----:B------:R-:W-:Y:S04]  /*a8a0*/  BSSY B1, `(.L_x_421) ;  /* 0x0000006000017945 */ /* 0x000fe80003800000 */
[----:B------:R0:W-:Y:S01]  /*a8b0*/  @!P5 STG.E.U8 desc[UR36][R8.64+0x79], R87 ;  /* 0x000079570800d986 */ /* 0x0001e2000c101124 */
[----:B------:R-:W-:Y:S05]  /*a8c0*/  @P6 BRA `(.L_x_422) ;  /* 0x00000000000c6947 */ /* 0x000fea0003800000 */
[----:B------:R-:W0:Y:S02]  /*a8d0*/  LDG.E.U8 R16, desc[UR36][R14.64+0x80] ;  /* 0x000080240e107981 */ /* 0x000e24000c1e1100 */
[----:B0-----:R-:W-:-:S05]  /*a8e0*/  PRMT R3, R16, 0x8880, RZ ;  /* 0x0000888010037816 */ /* 0x001fca00000000ff */
[----:B------:R-:W-:-:S07]  /*a8f0*/  IMAD R2, R3, R18, RZ ;  /* 0x0000001203027224 */ /* 0x000fce00078e02ff */
.L_x_422:
[----:B------:R-:W-:Y:S05]  /*a900*/  BSYNC B1 ;  /* 0x0000000000017941 */ /* 0x000fea0003800000 */
.L_x_421:
[----:B0-----:R-:W-:Y:S01]  /*a910*/  @!P6 IMAD R3, R88, R17, R2 ;  /* 0x000000115803e224 */ /* 0x001fe200078e0202 */
[----:B------:R-:W-:Y:S04]  /*a920*/  BSSY B1, `(.L_x_423) ;  /* 0x0000006000017945 */ /* 0x000fe80003800000 */
[----:B------:R0:W-:Y:S01]  /*a930*/  @!P6 STG.E.U8 desc[UR36][R6.64+0x80], R3 ;  /* 0x000080030600e986 */ /* 0x0001e2000c101124 */
[----:B------:R-:W-:Y:S05]  /*a940*/  @P1 BRA `(.L_x_424) ;  /* 0x00000000000c1947 */ /* 0x000fea0003800000 */
[----:B------:R-:W0:Y:S02]  /*a950*/  LDG.E.U8 R16, desc[UR36][R14.64+0x81] ;  /* 0x000081240e107981 */ /* 0x000e24000c1e1100 */
[----:B0-----:R-:W-:-:S05]  /*a960*/  PRMT R3, R16, 0x8880, RZ ;  /* 0x0000888010037816 */ /* 0x001fca00000000ff */
[----:B------:R-:W-:-:S07]  /*a970*/  IMAD R2, R3, R18, RZ ;  /* 0x0000001203027224 */ /* 0x000fce00078e02ff */
.L_x_424:
[----:B------:R-:W-:Y:S05]  /*a980*/  BSYNC B1 ;  /* 0x0000000000017941 */ /* 0x000fea0003800000 */
.L_x_423:
        /* <DEDUP_REMOVED lines=12> */
.L_x_426:
[----:B------:R-:W-:Y:S05]  /*aa50*/  BSYNC B1 ;  /* 0x0000000000017941 */ /* 0x000fea0003800000 */
.L_x_425:
[----:B0-----:R-:W-:Y:S01]  /*aa60*/  @!P4 IMAD R3, R90, R17, R2 ;  /* 0x000000115a03c224 */ /* 0x001fe200078e0202 */
[----:B------:R-:W-:Y:S04]  /*aa70*/  BSSY B1, `(.L_x_427) ;  /* 0x0000006000017945 */ /* 0x000fe80003800000 */
[----:B------:R0:W-:Y:S01]  /*aa80*/  @!P4 STG.E.U8 desc[UR36][R8.64+0x80], R3 ;  /* 0x000080030800c986 */ /* 0x0001e2000c101124 */
[----:B------:R-:W-:Y:S05]  /*aa90*/  @P3 BRA `(.L_x_428) ;  /* 0x00000000000c3947 */ /* 0x000fea0003800000 */
[----:B------:R-:W0:Y:S02]  /*aaa0*/  LDG.E.U8 R16, desc[UR36][R156.64+0x81] ;  /* 0x000081249c107981 */ /* 0x000e24000c1e1100 */
[----:B0-----:R-:W-:-:S05]  /*aab0*/  PRMT R3, R16, 0x8880, RZ ;  /* 0x0000888010037816 */ /* 0x001fca00000000ff */
[----:B------:R-:W-:-:S07]  /*aac0*/  IMAD R2, R3, R18, RZ ;  /* 0x0000001203027224 */ /* 0x000fce00078e02ff */
.L_x_428:
[----:B------:R-:W-:Y:S05]  /*aad0*/  BSYNC B1 ;  /* 0x0000000000017941 */ /* 0x000fea0003800000 */
.L_x_427:
[----:B------:R-:W-:Y:S01]  /*aae0*/  @!P3 IMAD R91, R91, R17, R2 ;  /* 0x000000115b5bb224 */ /* 0x000fe200078e0202 */
[----:B------:R-:W-:Y:S04]  /*aaf0*/  BSSY B1, `(.L_x_429) ;  /* 0x0000006000017945 */ /* 0x000fe80003800000 */
[----:B------:R0:W-:Y:S01]  /*ab00*/  @!P3 STG.E.U8 desc[UR36][R8.64+0x81], R91 ;  /* 0x0000815b0800b986 */ /* 0x0001e2000c101124 */
[----:B------:R-:W-:Y:S05]  /*ab10*/  @P5 BRA `(.L_x_430) ;  /* 0x00000000000c5947 */ /* 0x000fea0003800000 */
[----:B------:R-:W0:Y:S02]  /*ab20*/  LDG.E.U8 R16, desc[UR36][R14.64+0x88] ;  /* 0x000088240e107981 */ /* 0x000e24000c1e1100 */
[----:B0-----:R-:W-:-:S05]  /*ab30*/  PRMT R3, R16, 0x8880, RZ ;  /* 0x0000888010037816 */ /* 0x001fca00000000ff */
[----:B------:R-:W-:-:S07]  /*ab40*/  IMAD R2, R3, R18, RZ ;  /* 0x0000001203027224 */ /* 0x000fce00078e02ff */
.L_x_430:
[----:B------:R-:W-:Y:S05]  /*ab50*/  BSYNC B1 ;  /* 0x0000000000017941 */ /* 0x000fea0003800000 */
.L_x_429:
[----:B0-----:R-:W-:Y:S01]  /*ab60*/  @!P5 IMAD R3, R92, R17, R2 ;  /* 0x000000115c03d224 */ /* 0x001fe200078e0202 */
[----:B------:R-:W-:Y:S04]  /*ab70*/  BSSY B1, `(.L_x_431) ;  /* 0x0000006000017945 */ /* 0x000fe80003800000 */
[----:B------:R0:W-:Y:S01]  /*ab80*/  @!P5 STG.E.U8 desc[UR36][R6.64+0x88], R3 ;  /* 0x000088030600d986 */ /* 0x0001e2000c101124 */
[----:B------:R-:W-:Y:S05]  /*ab90*/  @P6 BRA `(.L_x_432) ;  /* 0x00000000000c6947 */ /* 0x000fea0003800000 */
[----:B------:R-:W0:Y:S02]  /*aba0*/  LDG.E.U8 R16, desc[UR36][R14.64+0x89] ;  /* 0x000089240e107981 */ /* 0x000e24000c1e1100 */
[----:B0-----:R-:W-:-:S05]  /*abb0*/  PRMT R3, R16, 0x8880, RZ ;  /* 0x0000888010037816 */ /* 0x001fca00000000ff */
[----:B------:R-:W-:-:S07]  /*abc0*/  IMAD R2, R3, R18, RZ ;  /* 0x0000001203027224 */ /* 0x000fce00078e02ff */
.L_x_432:
[----:B------:R-:W-:Y:S05]  /*abd0*/  BSYNC B1 ;  /* 0x0000000000017941 */ /* 0x000fea0003800000 */
.L_x_431:
[----:B------:R-:W-:Y:S01]  /*abe0*/  @!P6 IMAD R93, R93, R17, R2 ;  /* 0x000000115d5de224 */ /* 0x000fe200078e0202 */
[----:B------:R-:W-:Y:S04]  /*abf0*/  BSSY B1, `(.L_x_433) ;  /* 0x0000006000017945 */ /* 0x000fe80003800000 */
[----:B------:R0:W-:Y:S01]  /*ac00*/  @!P6 STG.E.U8 desc[UR36][R6.64+0x89], R93 ;  /* 0x0000895d0600e986 */ /* 0x0001e2000c101124 */
[----:B------:R-:W-:Y:S05]  /*ac10*/  @P1 BRA `(.L_x_434) ;  /* 0x00000000000c1947 */ /* 0x000fea0003800000 */
[----:B------:R-:W0:Y:S02]  /*ac20*/  LDG.E.U8 R16, desc[UR36][R156.64+0x88] ;  /* 0x000088249c107981 */ /* 0x000e24000c1e1100 */
[----:B0-----:R-:W-:-:S05]  /*ac30*/  PRMT R3, R16, 0x8880, RZ ;  /* 0x0000888010037816 */ /* 0x001fca00000000ff */
[----:B------:R-:W-:-:S07]  /*ac40*/  IMAD R2, R3, R18, RZ ;  /* 0x0000001203027224 */ /* 0x000fce00078e02ff */
.L_x_434:
[----:B------:R-:W-:Y:S05]  /*ac50*/  BSYNC B1 ;  /* 0x0000000000017941 */ /* 0x000fea0003800000 */
.L_x_433:
        /* <DEDUP_REMOVED lines=12> */
.L_x_436:
[----:B------:R-:W-:Y:S05]  /*ad20*/  BSYNC B1 ;  /* 0x0000000000017941 */ /* 0x000fea0003800000 */
.L_x_435:
[----:B------:R-:W-:Y:S01]  /*ad30*/  @!P4 IMAD R95, R95, R17, R2 ;  /* 0x000000115f5fc224 */ /* 0x000fe200078e0202 */
[----:B------:R-:W-:Y:S04]  /*ad40*/  BSSY B1, `(.L_x_437) ;  /* 0x0000006000017945 */ /* 0x000fe80003800000 */
[----:B------:R0:W-:Y:S01]  /*ad50*/  @!P4 STG.E.U8 desc[UR36][R8.64+0x89], R95 ;  /* 0x0000895f0800c986 */ /* 0x0001e2000c101124 */
[----:B------:R-:W-:Y:S05]  /*ad60*/  @P3 BRA `(.L_x_438) ;  /* 0x00000000000c3947 */ /* 0x000fea0003800000 */
[----:B------:R-:W0:Y:S02]  /*ad70*/  LDG.E.U8 R16, desc[UR36][R14.64+0x90] ;  /* 0x000090240e107981 */ /* 0x000e24000c1e1100 */
[----:B0-----:R-:W-:-:S05]  /*ad80*/  PRMT R3, R16, 0x8880, RZ ;  /* 0x0000888010037816 */ /* 0x001fca00000000ff */
[----:B------:R-:W-:-:S07]  /*ad90*/  IMAD R2, R3, R18, RZ ;  /* 0x0000001203027224 */ /* 0x000fce00078e02ff */
.L_x_438:
[----:B------:R-:W-:Y:S05]  /*ada0*/  BSYNC B1 ;  /* 0x0000000000017941 */ /* 0x000fea0003800000 */
.L_x_437:
[----:B0-----:R-:W-:Y:S01]  /*adb0*/  @!P3 IMAD R3, R96, R17, R2 ;  /* 0x000000116003b224 */ /* 0x001fe200078e0202 */
[----:B------:R-:W-:Y:S04]  /*adc0*/  BSSY B1, `(.L_x_439) ;  /* 0x0000006000017945 */ /* 0x000fe80003800000 */
[----:B------:R0:W-:Y:S01]  /*add0*/  @!P3 STG.E.U8 desc[UR36][R6.64+0x90], R3 ;  /* 0x000090030600b986 */ /* 0x0001e2000c101124 */
[----:B------:R-:W-:Y:S05]  /*ade0*/  @P5 BRA `(.L_x_440) ;  /* 0x00000000000c5947 */ /* 0x000fea0003800000 */
[----:B------:R-:W0:Y:S02]  /*adf0*/  LDG.E.U8 R16, desc[UR36][R14.64+0x91] ;  /* 0x000091240e107981 */ /* 0x000e24000c1e1100 */
[----:B0-----:R-:W-:-:S05]  /*ae00*/  PRMT R3, R16, 0x8880, RZ ;  /* 0x0000888010037816 */ /* 0x001fca00000000ff */
[----:B------:R-:W-:-:S07]  /*ae10*/  IMAD R2, R3, R18, RZ ;  /* 0x0000001203027224 */ /* 0x000fce00078e02ff */
.L_x_440:
[----:B------:R-:W-:Y:S05]  /*ae20*/  BSYNC B1 ;  /* 0x0000000000017941 */ /* 0x000fea0003800000 */
.L_x_439:
[----:B------:R-:W-:Y:S01]  /*ae30*/  @!P5 IMAD R97, R97, R17, R2 ;  /* 0x000000116161d224 */ /* 0x000fe200078e0202 */
[----:B------:R-:W-:Y:S04]  /*ae40*/  BSSY B1, `(.L_x_441) ;  /* 0x0000006000017945 */ /* 0x000fe80003800000 */
[----:B------:R0:W-:Y:S01]  /*ae50*/  @!P5 STG.E.U8 desc[UR36][R6.64+0x91], R97 ;  /* 0x000091610600d986 */ /* 0x0001e2000c101124 */
[----:B------:R-:W-:Y:S05]  /*ae60*/  @P6 BRA `(.L_x_442) ;  /* 0x00000000000c6947 */ /* 0x000fea0003800000 */
[----:B------:R-:W0:Y:S02]  /*ae70*/  LDG.E.U8 R16, desc[UR36][R156.64+0x90] ;  /* 0x000090249c107981 */ /* 0x000e24000c1e1100 */
[----:B0-----:R-:W-:-:S05]  /*ae80*/  PRMT R3, R16, 0x8880, RZ ;  /* 0x0000888010037816 */ /* 0x001fca00000000ff */
[----:B------:R-:W-:-:S07]  /*ae90*/  IMAD R2, R3, R18, RZ ;  /* 0x0000001203027224 */ /* 0x000fce00078e02ff */
.L_x_442:
[----:B------:R-:W-:Y:S05]  /*aea0*/  BSYNC B1 ;  /* 0x0000000000017941 */ /* 0x000fea0003800000 */
.L_x_441:
[----:B0-----:R-:W-:Y:S01]  /*aeb0*/  @!P6 IMAD R3, R98, R17, R2 ;  /* 0x000000116203e224 */ /* 0x001fe200078e0202 */
[----:B------:R-:W-:Y:S04]  /*aec0*/  BSSY B1, `(.L_x_443) ;  /* 0x0000006000017945 */ /* 0x000fe80003800000 */
[----:B------:R0:W-:Y:S01]  /*aed0*/  @!P6 STG.E.U8 desc[UR36][R8.64+0x90], R3 ;  /* 0x000090030800e986 */ /* 0x0001e2000c101124 */
[----:B------:R-:W-:Y:S05]  /*aee0*/  @P1 BRA `(.L_x_444) ;  /* 0x00000000000c1947 */ /* 0x000fea0003800000 */
[----:B------:R-:W0:Y:S02]  /*aef0*/  LDG.E.U8 R16, desc[UR36][R156.64+0x91] ;  /* 0x000091249c107981 */ /* 0x000e24000c1e1100 */
[----:B0-----:R-:W-:-:S05]  /*af00*/  PRMT R3, R16, 0x8880, RZ ;  /* 0x0000888010037816 */ /* 0x001fca00000000ff */
[----:B------:R-:W-:-:S07]  /*af10*/  IMAD R2, R3, R18, RZ ;  /* 0x0000001203027224 */ /* 0x000fce00078e02ff */
.L_x_444:
[----:B------:R-:W-:Y:S05]  /*af20*/  BSYNC B1 ;  /* 0x0000000000017941 */ /* 0x000fea0003800000 */
.L_x_443:
        /* <DEDUP_REMOVED lines=12> */
.L_x_446:
[----:B------:R-:W-:Y:S05]  /*aff0*/  BSYNC B1 ;  /* 0x0000000000017941 */ /* 0x000fea0003800000 */
.L_x_445:
[----:B0-----:R-:W-:Y:S01]  /*b000*/  @!P4 IMAD R3, R100, R17, R2 ;  /* 0x000000116403c224 */ /* 0x001fe200078e0202 */
[----:B------:R-:W-:Y:S04]  /*b010*/  BSSY B1, `(.L_x_447) ;  /* 0x0000006000017945 */ /* 0x000fe80003800000 */
[----:B------:R0:W-:Y:S01]  /*b020*/  @!P4 STG.E.U8 desc[UR36][R6.64+0x98], R3 ;  /* 0x000098030600c986 */ /* 0x0001e2000c101124 */
[----:B------:R-:W-:Y:S05]  /*b030*/  @P3 BRA `(.L_x_448) ;  /* 0x00000000000c3947 */ /* 0x000fea0003800000 */
[----:B------:R-:W0:Y:S02]  /*b040*/  LDG.E.U8 R16, desc[UR36][R14.64+0x99] ;  /* 0x000099240e107981 */ /* 0x000e24000c1e1100 */
[----:B0-----:R-:W-:-:S05]  /*b050*/  PRMT R3, R16, 0x8880, RZ ;  /* 0x0000888010037816 */ /* 0x001fca00000000ff */
[----:B------:R-:W-:-:S07]  /*b060*/  IMAD R2, R3, R18, RZ ;  /* 0x0000001203027224 */ /* 0x000fce00078e02ff */
.L_x_448:
[----:B------:R-:W-:Y:S05]  /*b070*/  BSYNC B1 ;  /* 0x0000000000017941 */ /* 0x000fea0003800000 */
.L_x_447:
[----:B------:R-:W-:Y:S01]  /*b080*/  @!P3 IMAD R101, R101, R17, R2 ;  /* 0x000000116565b224 */ /* 0x000fe200078e0202 */
[----:B------:R-:W-:Y:S04]  /*b090*/  BSSY B1, `(.L_x_449) ;  /* 0x0000006000017945 */ /* 0x000fe80003800000 */
[----:B------:R0:W-:Y:S01]  /*b0a0*/  @!P3 STG.E.U8 desc[UR36][R6.64+0x99], R101 ;  /* 0x000099650600b986 */ /* 0x0001e2000c101124 */
[----:B------:R-:W-:Y:S05]  /*b0b0*/  @P5 BRA `(.L_x_450) ;  /* 0x00000000000c5947 */ /* 0x000fea0003800000 */
[----:B------:R-:W0:Y:S02]  /*b0c0*/  LDG.E.U8 R16, desc[UR36][R156.64+0x98] ;  /* 0x000098249c107981 */ /* 0x000e24000c1e1100 */
[----:B0-----:R-:W-:-:S05]  /*b0d0*/  PRMT R3, R16, 0x8880, RZ ;  /* 0x0000888010037816 */ /* 0x001fca00000000ff */
[----:B------:R-:W-:-:S07]  /*b0e0*/  IMAD R2, R3, R18, RZ ;  /* 0x0000001203027224 */ /* 0x000fce00078e02ff */
.L_x_450:
[----:B------:R-:W-:Y:S05]  /*b0f0*/  BSYNC B1 ;  /* 0x0000000000017941 */ /* 0x000fea0003800000 */
.L_x_449:
[----:B0-----:R-:W-:Y:S01]  /*b100*/  @!P5 IMAD R3, R102, R17, R2 ;  /* 0x000000116603d224 */ /* 0x001fe200078e0202 */
[----:B------:R-:W-:Y:S04]  /*b110*/  BSSY B1, `(.L_x_451) ;  /* 0x0000006000017945 */ /* 0x000fe80003800000 */
[----:B------:R0:W-:Y:S01]  /*b120*/  @!P5 STG.E.U8 desc[UR36][R8.64+0x98], R3 ;  /* 0x000098030800d986 */ /* 0x0001e2000c101124 */
[----:B------:R-:W-:Y:S05]  /*b130*/  @P6 BRA `(.L_x_452) ;  /* 0x00000000000c6947 */ /* 0x000fea0003800000 */
[----:B------:R-:W0:Y:S02]  /*b140*/  LDG.E.U8 R16, desc[UR36][R156.64+0x99] ;  /* 0x000099249c107981 */ /* 0x000e24000c1e1100 */
[----:B0-----:R-:W-:-:S05]  /*b150*/  PRMT R3, R16, 0x8880, RZ ;  /* 0x0000888010037816 */ /* 0x001fca00000000ff */
[----:B------:R-:W-:-:S07]  /*b160*/  IMAD R2, R3, R18, RZ ;  /* 0x0000001203027224 */ /* 0x000fce00078e02ff */
.L_x_452:
[----:B------:R-:W-:Y:S05]  /*b170*/  BSYNC B1 ;  /* 0x0000000000017941 */ /* 0x000fea0003800000 */
.L_x_451:
[----:B------:R-:W-:Y:S01]  /*b180*/  @!P6 IMAD R103, R103, R17, R2 ;  /* 0x000000116767e224 */ /* 0x000fe200078e0202 */
[----:B------:R-:W-:Y:S04]  /*b190*/  BSSY B1, `(.L_x_453) ;  /* 0x0000006000017945 */ /* 0x000fe80003800000 */
[----:B------:R0:W-:Y:S01]  /*b1a0*/  @!P6 STG.E.U8 desc[UR36][R8.64+0x99], R103 ;  /* 0x000099670800e986 */ /* 0x0001e2000c101124 */
[----:B------:R-:W-:Y:S05]  /*b1b0*/  @P1 BRA `(.L_x_454) ;  /* 0x00000000000c1947 */ /* 0x000fea0003800000 */
[----:B------:R-:W0:Y:S02]  /*b1c0*/  LDG.E.U8 R16, desc[UR36][R14.64+0xa0] ;  /* 0x0000a0240e107981 */ /* 0x000e24000c1e1100 */
[----:B0-----:R-:W-:-:S05]  /*b1d0*/  PRMT R3, R16, 0x8880, RZ ;  /* 0x0000888010037816 */ /* 0x001fca00000000ff */
[----:B------:R-:W-:-:S07]  /*b1e0*/  IMAD R2, R3, R18, RZ ;  /* 0x0000001203027224 */ /* 0x000fce00078e02ff */
.L_x_454:
[----:B------:R-:W-:Y:S05]  /*b1f0*/  BSYNC B1 ;  /* 0x0000000000017941 */ /* 0x000fea0003800000 */
.L_x_453:
        /* <DEDUP_REMOVED lines=12> */
.L_x_456:
[----:B------:R-:W-:Y:S05]  /*b2c0*/  BSYNC B1 ;  /* 0x0000000000017941 */ /* 0x000fea0003800000 */
.L_x_455:
[----:B------:R-:W-:Y:S01]  /*b2d0*/  @!P4 IMAD R105, R105, R17, R2 ;  /* 0x000000116969c224 */ /* 0x000fe200078e0202 */
[----:B------:R-:W-:Y:S04]  /*b2e0*/  BSSY B1, `(.L_x_457) ;  /* 0x0000006000017945 */ /* 0x000fe80003800000 */
[----:B------:R0:W-:Y:S01]  /*b2f0*/  @!P4 STG.E.U8 desc[UR36][R6.64+0xa1], R105 ;  /* 0x0000a1690600c986 */ /* 0x0001e2000c101124 */
[----:B------:R-:W-:Y:S05]  /*b300*/  @P3 BRA `(.L_x_458) ;  /* 0x00000000000c3947 */ /* 0x000fea0003800000 */
[----:B------:R-:W0:Y:S02]  /*b310*/  LDG.E.U8 R16, desc[UR36][R156.64+0xa0] ;  /* 0x0000a0249c107981 */ /* 0x000e24000c1e1100 */
[----:B0-----:R-:W-:-:S05]  /*b320*/  PRMT R3, R16, 0x8880, RZ ;  /* 0x0000888010037816 */ /* 0x001fca00000000ff */
[----:B------:R-:W-:-:S07]  /*b330*/  IMAD R2, R3, R18, RZ ;  /* 0x0000001203027224 */ /* 0x000fce00078e02ff */
.L_x_458:
[----:B------:R-:W-:Y:S05]  /*b340*/  BSYNC B1 ;  /* 0x0000000000017941 */ /* 0x000fea0003800000 */
.L_x_457:
[----:B0-----:R-:W-:Y:S01]  /*b350*/  @!P3 IMAD R3, R106, R17, R2 ;  /* 0x000000116a03b224 */ /* 0x001fe200078e0202 */
[----:B------:R-:W-:Y:S04]  /*b360*/  BSSY B1, `(.L_x_459) ;  /* 0x0000006000017945 */ /* 0x000fe80003800000 */
[----:B------:R0:W-:Y:S01]  /*b370*/  @!P3 STG.E.U8 desc[UR36][R8.64+0xa0], R3 ;  /* 0x0000a0030800b986 */ /* 0x0001e2000c101124 */
[----:B------:R-:W-:Y:S05]  /*b380*/  @P5 BRA `(.L_x_460) ;  /* 0x00000000000c5947 */ /* 0x000fea0003800000 */
[----:B------:R-:W0:Y:S02]  /*b390*/  LDG.E.U8 R16, desc[UR36][R156.64+0xa1] ;  /* 0x0000a1249c107981 */ /* 0x000e24000c1e1100 */
[----:B0-----:R-:W-:-:S05]  /*b3a0*/  PRMT R3, R16, 0x8880, RZ ;  /* 0x0000888010037816 */ /* 0x001fca00000000ff */
[----:B------:R-:W-:-:S07]  /*b3b0*/  IMAD R2, R3, R18, RZ ;  /* 0x0000001203027224 */ /* 0x000fce00078e02ff */
.L_x_460:
[----:B------:R-:W-:Y:S05]  /*b3c0*/  BSYNC B1 ;  /* 0x0000000000017941 */ /* 0x000fea0003800000 */
.L_x_459:
[----:B------:R-:W-:Y:S01]  /*b3d0*/  @!P5 IMAD R107, R107, R17, R2 ;  /* 0x000000116b6bd224 */ /* 0x000fe200078e0202 */
[----:B------:R-:W-:Y:S04]  /*b3e0*/  BSSY B1, `(.L_x_461) ;  /* 0x0000006000017945 */ /* 0x000fe80003800000 */
[----:B------:R0:W-:Y:S01]  /*b3f0*/  @!P5 STG.E.U8 desc[UR36][R8.64+0xa1], R107 ;  /* 0x0000a16b0800d986 */ /* 0x0001e2000c101124 */
[----:B------:R-:W-:Y:S05]  /*b400*/  @P6 BRA `(.L_x_462) ;  /* 0x00000000000c6947 */ /* 0x000fea0003800000 */
[----:B------:R-:W0:Y:S02]  /*b410*/  LDG.E.U8 R16, desc[UR36][R14.64+0xa8] ;  /* 0x0000a8240e107981 */ /* 0x000e24000c1e1100 */
[----:B0-----:R-:W-:-:S05]  /*b420*/  PRMT R3, R16, 0x8880, RZ ;  /* 0x0000888010037816 */ /* 0x001fca00000000ff */
[----:B------:R-:W-:-:S07]  /*b430*/  IMAD R2, R3, R18, RZ ;  /* 0x0000001203027224 */ /* 0x000fce00078e02ff */
.L_x_462:
[----:B------:R-:W-:Y:S05]  /*b440*/  BSYNC B1 ;  /* 0x0000000000017941 */ /* 0x000fea0003800000 */
.L_x_461:
[----:B0-----:R-:W-:Y:S01]  /*b450*/  @!P6 IMAD R3, R108, R17, R2 ;  /* 0x000000116c03e224 */ /* 0x001fe200078e0202 */
[----:B------:R-:W-:Y:S04]  /*b460*/  BSSY B1, `(.L_x_463) ;  /* 0x0000006000017945 */ /* 0x000fe80003800000 */
[----:B------:R0:W-:Y:S01]  /*b470*/  @!P6 STG.E.U8 desc[UR36][R6.64+0xa8], R3 ;  /* 0x0000a8030600e986 */ /* 0x0001e2000c101124 */
[----:B------:R-:W-:Y:S05]  /*b480*/  @P1 BRA `(.L_x_464) ;  /* 0x00000000000c1947 */ /* 0x000fea0003800000 */
[----:B------:R-:W0:Y:S02]  /*b490*/  LDG.E.U8 R16, desc[UR36][R14.64+0xa9] ;  /* 0x0000a9240e107981 */ /* 0x000e24000c1e1100 */
[----:B0-----:R-:W-:-:S05]  /*b4a0*/  PRMT R3, R16, 0x8880, RZ ;  /* 0x0000888010037816 */ /* 0x001fca00000000ff */
[----:B------:R-:W-:-:S07]  /*b4b0*/  IMAD R2, R3, R18, RZ ;  /* 0x0000001203027224 */ /* 0x000fce00078e02ff */
.L_x_464:
[----:B------:R-:W-:Y:S05]  /*b4c0*/  BSYNC B1 ;  /* 0x0000000000017941 */ /* 0x000fea0003800000 */
.L_x_463:
        /* <DEDUP_REMOVED lines=12> */
.L_x_466:
[----:B------:R-:W-:Y:S05]  /*b590*/  BSYNC B1 ;  /* 0x0000000000017941 */ /* 0x000fea0003800000 */
.L_x_465:
[----:B0-----:R-:W-:Y:S01]  /*b5a0*/  @!P4 IMAD R3, R110, R17, R2 ;  /* 0x000000116e03c224 */ /* 0x001fe200078e0202 */
[----:B------:R-:W-:Y:S04]  /*b5b0*/  BSSY B1, `(.L_x_467) ;  /* 0x0000006000017945 */ /* 0x000fe80003800000 */
[----:B------:R0:W-:Y:S01]  /*b5c0*/  @!P4 STG.E.U8 desc[UR36][R8.64+0xa8], R3 ;  /* 0x0000a8030800c986 */ /* 0x0001e2000c101124 */
[----:B------:R-:W-:Y:S05]  /*b5d0*/  @P3 BRA `(.L_x_468) ;  /* 0x00000000000c3947 */ /* 0x000fea0003800000 */
[----:B------:R-:W0:Y:S02]  /*b5e0*/  LDG.E.U8 R16, desc[UR36][R156.64+0xa9] ;  /* 0x0000a9249c107981 */ /* 0x000e24000c1e1100 */
[----:B0-----:R-:W-:-:S05]  /*b5f0*/  PRMT R3, R16, 0x8880, RZ ;  /* 0x0000888010037816 */ /* 0x001fca00000000ff */
[----:B------:R-:W-:-:S07]  /*b600*/  IMAD R2, R3, R18, RZ ;  /* 0x0000001203027224 */ /* 0x000fce00078e02ff */
.L_x_468:
[----:B------:R-:W-:Y:S05]  /*b610*/  BSYNC B1 ;  /* 0x0000000000017941 */ /* 0x000fea0003800000 */
.L_x_467:
[----:B------:R-:W-:Y:S01]  /*b620*/  @!P3 IMAD R111, R111, R17, R2 ;  /* 0x000000116f6fb224 */ /* 0x000fe200078e0202 */
[----:B------:R-:W-:Y:S04]  /*b630*/  BSSY B1, `(.L_x_469) ;  /* 0x0000006000017945 */ /* 0x000fe80003800000 */
[----:B------:R0:W-:Y:S01]  /*b640*/  @!P3 STG.E.U8 desc[UR36][R8.64+0xa9], R111 ;  /* 0x0000a96f0800b986 */ /* 0x0001e2000c101124 */
[----:B------:R-:W-:Y:S05]  /*b650*/  @P5 BRA `(.L_x_470) ;  /* 0x00000000000c5947 */ /* 0x000fea0003800000 */
[----:B------:R-:W0:Y:S02]  /*b660*/  LDG.E.U8 R16, desc[UR36][R14.64+0xb0] ;  /* 0x0000b0240e107981 */ /* 0x000e24000c1e1100 */
[----:B0-----:R-:W-:-:S05]  /*b670*/  PRMT R3, R16, 0x8880, RZ ;  /* 0x0000888010037816 */ /* 0x001fca00000000ff */
[----:B------:R-:W-:-:S07]  /*b680*/  IMAD R2, R3, R18, RZ ;  /* 0x0000001203027224 */ /* 0x000fce00078e02ff */
.L_x_470:
[----:B------:R-:W-:Y:S05]  /*b690*/  BSYNC B1 ;  /* 0x0000000000017941 */ /* 0x000fea0003800000 */
.L_x_469:
[----:B0-----:R-:W-:Y:S01]  /*b6a0*/  @!P5 IMAD R3, R112, R17, R2 ;  /* 0x000000117003d224 */ /* 0x001fe200078e0202 */
[----:B------:R-:W-:Y:S04]  /*b6b0*/  BSSY B1, `(.L_x_471) ;  /* 0x0000006000017945 */ /* 0x000fe80003800000 */
[----:B------:R0:W-:Y:S01]  /*b6c0*/  @!P5 STG.E.U8 desc[UR36][R6.64+0xb0], R3 ;  /* 0x0000b0030600d986 */ /* 0x0001e2000c101124 */
[----:B------:R-:W-:Y:S05]  /*b6d0*/  @P6 BRA `(.L_x_472) ;  /* 0x00000000000c6947 */ /* 0x000fea0003800000 */
[----:B------:R-:W0:Y:S02]  /*b6e0*/  LDG.E.U8 R16, desc[UR36][R14.64+0xb1] ;  /* 0x0000b1240e107981 */ /* 0x000e24000c1e1100 */
[----:B0-----:R-:W-:-:S05]  /*b6f0*/  PRMT R3, R16, 0x8880, RZ ;  /* 0x0000888010037816 */ /* 0x001fca00000000ff */
[----:B------:R-:W-:-:S07]  /*b700*/  IMAD R2, R3, R18, RZ ;  /* 0x0000001203027224 */ /* 0x000fce00078e02ff */
.L_x_472:
[----:B------:R-:W-:Y:S05]  /*b710*/  BSYNC B1 ;  /* 0x0000000000017941 */ /* 0x000fea0003800000 */
.L_x_471:
[----:B------:R-:W-:Y:S01]  /*b720*/  @!P6 IMAD R113, R113, R17, R2 ;  /* 0x000000117171e224 */ /* 0x000fe200078e0202 */
[----:B------:R-:W-:Y:S04]  /*b730*/  BSSY B1, `(.L_x_473) ;  /* 0x0000006000017945 */ /* 0x000fe80003800000 */
[----:B------:R0:W-:Y:S01]  /*b740*/  @!P6 STG.E.U8 desc[UR36][R6.64+0xb1], R113 ;  /* 0x0000b1710600e986 */ /* 0x0001e2000c101124 */
[----:B------:R-:W-:Y:S05]  /*b750*/  @P1 BRA `(.L_x_474) ;  /* 0x00000000000c1947 */ /* 0x000fea0003800000 */
[----:B------:R-:W0:Y:S02]  /*b760*/  LDG.E.U8 R16, desc[UR36][R156.64+0xb0] ;  /* 0x0000b0249c107981 */ /* 0x000e24000c1e1100 */
[----:B0-----:R-:W-:-:S05]  /*b770*/  PRMT R3, R16, 0x8880, RZ ;  /* 0x0000888010037816 */ /* 0x001fca00000000ff */
[----:B------:R-:W-:-:S07]  /*b780*/  IMAD R2, R3, R18, RZ ;  /* 0x0000001203027224 */ /* 0x000fce00078e02ff */
.L_x_474:
[----:B------:R-:W-:Y:S05]  /*b790*/  BSYNC B1 ;  /* 0x0000000000017941 */ /* 0x000fea0003800000 */
.L_x_473:
        /* <DEDUP_REMOVED lines=12> */
.L_x_476:
[----:B------:R-:W-:Y:S05]  /*b860*/  BSYNC B1 ;  /* 0x0000000000017941 */ /* 0x000fea0003800000 */
.L_x_475:
[----:B------:R-:W-:Y:S01]  /*b870*/  @!P4 IMAD R115, R115, R17, R2 ;  /* 0x000000117373c224 */ /* 0x000fe200078e0202 */
[----:B------:R-:W-:Y:S04]  /*b880*/  BSSY B1, `(.L_x_477) ;  /* 0x0000006000017945 */ /* 0x000fe80003800000 */
[----:B------:R0:W-:Y:S01]  /*b890*/  @!P4 STG.E.U8 desc[UR36][R8.64+0xb1], R115 ;  /* 0x0000b1730800c986 */ /* 0x0001e2000c101124 */
[----:B------:R-:W-:Y:S05]  /*b8a0*/  @P3 BRA `(.L_x_478) ;  /* 0x00000000000c3947 */ /* 0x000fea0003800000 */
[----:B------:R-:W0:Y:S02]  /*b8b0*/  LDG.E.U8 R16, desc[UR36][R14.64+0xb8] ;  /* 0x0000b8240e107981 */ /* 0x000e24000c1e1100 */
[----:B0-----:R-:W-:-:S05]  /*b8c0*/  PRMT R3, R16, 0x8880, RZ ;  /* 0x0000888010037816 */ /* 0x001fca00000000ff */
[----:B------:R-:W-:-:S07]  /*b8d0*/  IMAD R2, R3, R18, RZ ;  /* 0x0000001203027224 */ /* 0x000fce00078e02ff */
.L_x_478:
[----:B------:R-:W-:Y:S05]  /*b8e0*/  BSYNC B1 ;  /* 0x0000000000017941 */ /* 0x000fea0003800000 */
.L_x_477:
[----:B0-----:R-:W-:Y:S01]  /*b8f0*/  @!P3 IMAD R3, R116, R17, R2 ;  /* 0x000000117403b224 */ /* 0x001fe200078e0202 */
[----:B------:R-:W-:Y:S04]  /*b900*/  BSSY B1, `(.L_x_479) ;  /* 0x0000006000017945 */ /* 0x000fe80003800000 */
[----:B------:R0:W-:Y:S01]  /*b910*/  @!P3 STG.E.U8 desc[UR36][R6.64+0xb8], R3 ;  /* 0x0000b8030600b986 */ /* 0x0001e2000c101124 */
[----:B------:R-:W-:Y:S05]  /*b920*/  @P5 BRA `(.L_x_480) ;  /* 0x00000000000c5947 */ /* 0x000fea0003800000 */
[----:B------:R-:W0:Y:S02]  /*b930*/  LDG.E.U8 R16, desc[UR36][R14.64+0xb9] ;  /* 0x0000b9240e107981 */ /* 0x000e24000c1e1100 */
[----:B0-----:R-:W-:-:S05]  /*b940*/  PRMT R3, R16, 0x8880, RZ ;  /* 0x0000888010037816 */ /* 0x001fca00000000ff */
[----:B------:R-:W-:-:S07]  /*b950*/  IMAD R2, R3, R18, RZ ;  /* 0x0000001203027224 */ /* 0x000fce00078e02ff */
.L_x_480:
[----:B------:R-:W-:Y:S05]  /*b960*/  BSYNC B1 ;  /* 0x0000000000017941 */ /* 0x000fea0003800000 */
.L_x_479:
[----:B------:R-:W-:Y:S01]  /*b970*/  @!P5 IMAD R117, R117, R17, R2 ;  /* 0x000000117575d224 */ /* 0x000fe200078e0202 */
[----:B------:R-:W-:Y:S04]  /*b980*/  BSSY B1, `(.L_x_481) ;  /* 0x0000006000017945 */ /* 0x000fe80003800000 */
[----:B------:R0:W-:Y:S01]  /*b990*/  @!P5 STG.E.U8 desc[UR36][R6.64+0xb9], R117 ;  /* 0x0000b9750600d986 */ /* 0x0001e2000c101124 */
[----:B------:R-:W-:Y:S05]  /*b9a0*/  @P6 BRA `(.L_x_482) ;  /* 0x00000000000c6947 */ /* 0x000fea0003800000 */
[----:B------:R-:W0:Y:S02]  /*b9b0*/  LDG.E.U8 R16, desc[UR36][R156.64+0xb8] ;  /* 0x0000b8249c107981 */ /* 0x000e24000c1e1100 */
[----:B0-----:R-:W-:-:S05]  /*b9c0*/  PRMT R3, R16, 0x8880, RZ ;  /* 0x0000888010037816 */ /* 0x001fca00000000ff */
[----:B------:R-:W-:-:S07]  /*b9d0*/  IMAD R2, R3, R18, RZ ;  /* 0x0000001203027224 */ /* 0x000fce00078e02ff */
.L_x_482:
[----:B------:R-:W-:Y:S05]  /*b9e0*/  BSYNC B1 ;  /* 0x0000000000017941 */ /* 0x000fea0003800000 */
.L_x_481:
[----:B0-----:R-:W-:Y:S01]  /*b9f0*/  @!P6 IMAD R3, R118, R17, R2 ;  /* 0x000000117603e224 */ /* 0x001fe200078e0202 */
[----:B------:R-:W-:Y:S04]  /*ba00*/  BSSY B1, `(.L_x_483) ;  /* 0x0000006000017945 */ /* 0x000fe80003800000 */
[----:B------:R0:W-:Y:S01]  /*ba10*/  @!P6 STG.E.U8 desc[UR36][R8.64+0xb8], R3 ;  /* 0x0000b8030800e986 */ /* 0x0001e2000c101124 */
[----:B------:R-:W-:Y:S05]  /*ba20*/  @P1 BRA `(.L_x_484) ;  /* 0x00000000000c1947 */ /* 0x000fea0003800000 */
[----:B------:R-:W0:Y:S02]  /*ba30*/  LDG.E.U8 R16, desc[UR36][R156.64+0xb9] ;  /* 0x0000b9249c107981 */ /* 0x000e24000c1e1100 */
[----:B0-----:R-:W-:-:S05]  /*ba40*/  PRMT R3, R16, 0x8880, RZ ;  /* 0x0000888010037816 */ /* 0x001fca00000000ff */
[----:B------:R-:W-:-:S07]  /*ba50*/  IMAD R2, R3, R18, RZ ;  /* 0x0000001203027224 */ /* 0x000fce00078e02ff */
.L_x_484:
[----:B------:R-:W-:Y:S05]  /*ba60*/  BSYNC B1 ;  /* 0x0000000000017941 */ /* 0x000fea0003800000 */
.L_x_483:
        /* <DEDUP_REMOVED lines=12> */
.L_x_486:
[----:B------:R-:W-:Y:S05]  /*bb30*/  BSYNC B1 ;  /* 0x0000000000017941 */ /* 0x000fea0003800000 */
.L_x_485:
[----:B0-----:R-:W-:Y:S01]  /*bb40*/  @!P4 IMAD R3, R120, R17, R2 ;  /* 0x000000117803c224 */ /* 0x001fe200078e0202 */
[----:B------:R-:W-:Y:S04]  /*bb50*/  BSSY B1, `(.L_x_487) ;  /* 0x0000006000017945 */ /* 0x000fe80003800000 */
[----:B------:R0:W-:Y:S01]  /*bb60*/  @!P4 STG.E.U8 desc[UR36][R6.64+0xc0], R3 ;  /* 0x0000c0030600c986 */ /* 0x0001e2000c101124 */
[----:B------:R-:W-:Y:S05]  /*bb70*/  @P3 BRA `(.L_x_488) ;  /* 0x00000000000c3947 */ /* 0x000fea0003800000 */
[----:B------:R-:W0:Y:S02]  /*bb80*/  LDG.E.U8 R16, desc[UR36][R14.64+0xc1] ;  /* 0x0000c1240e107981 */ /* 0x000e24000c1e1100 */
[----:B0-----:R-:W-:-:S05]  /*bb90*/  PRMT R3, R16, 0x8880, RZ ;  /* 0x0000888010037816 */ /* 0x001fca00000000ff */
[----:B------:R-:W-:-:S07]  /*bba0*/  IMAD R2, R3, R18, RZ ;  /* 0x0000001203027224 */ /* 0x000fce00078e02ff */
.L_x_488:
[----:B------:R-:W-:Y:S05]  /*bbb0*/  BSYNC B1 ;  /* 0x0000000000017941 */ /* 0x000fea0003800000 */
.L_x_487:
[----:B------:R-:W-:Y:S01]  /*bbc0*/  @!P3 IMAD R121, R121, R17, R2 ;  /* 0x000000117979b224 */ /* 0x000fe200078e0202 */
[----:B------:R-:W-:Y:S04]  /*bbd0*/  BSSY B1, `(.L_x_489) ;  /* 0x0000006000017945 */ /* 0x000fe80003800000 */
[----:B------:R0:W-:Y:S01]  /*bbe0*/  @!P3 STG.E.U8 desc[UR36][R6.64+0xc1], R121 ;  /* 0x0000c1790600b986 */ /* 0x0001e2000c101124 */
[----:B------:R-:W-:Y:S05]  /*bbf0*/  @P5 BRA `(.L_x_490) ;  /* 0x00000000000c5947 */ /* 0x000fea0003800000 */
[----:B------:R-:W0:Y:S02]  /*bc00*/  LDG.E.U8 R16, desc[UR36][R156.64+0xc0] ;  /* 0x0000c0249c107981 */ /* 0x000e24000c1e1100 */
[----:B0-----:R-:W-:-:S05]  /*bc10*/  PRMT R3, R16, 0x8880, RZ ;  /* 0x0000888010037816 */ /* 0x001fca00000000ff */
[----:B------:R-:W-:-:S07]  /*bc20*/  IMAD R2, R3, R18, RZ ;  /* 0x0000001203027224 */ /* 0x000fce00078e02ff */
.L_x_490:
[----:B------:R-:W-:Y:S05]  /*bc30*/  BSYNC B1 ;  /* 0x0000000000017941 */ /* 0x000fea0003800000 */
.L_x_489:
[----:B0-----:R-:W-:Y:S01]  /*bc40*/  @!P5 IMAD R3, R122, R17, R2 ;  /* 0x000000117a03d224 */ /* 0x001fe200078e0202 */
[----:B------:R-:W-:Y:S04]  /*bc50*/  BSSY B1, `(.L_x_491) ;  /* 0x0000006000017945 */ /* 0x000fe80003800000 */
[----:B------:R0:W-:Y:S01]  /*bc60*/  @!P5 STG.E.U8 desc[UR36][R8.64+0xc0], R3 ;  /* 0x0000c0030800d986 */ /* 0x0001e2000c101124 */
[----:B------:R-:W-:Y:S05]  /*bc70*/  @P6 BRA `(.L_x_492) ;  /* 0x00000000000c6947 */ /* 0x000fea0003800000 */
[----:B------:R-:W0:Y:S02]  /*bc80*/  LDG.E.U8 R16, desc[UR36][R156.64+0xc1] ;  /* 0x0000c1249c107981 */ /* 0x000e24000c1e1100 */
[----:B0-----:R-:W-:-:S05]  /*bc90*/  PRMT R3, R16, 0x8880, RZ ;  /* 0x0000888010037816 */ /* 0x001fca00000000ff */
[----:B------:R-:W-:-:S07]  /*bca0*/  IMAD R2, R3, R18, RZ ;  /* 0x0000001203027224 */ /* 0x000fce00078e02ff */
.L_x_492:
[----:B------:R-:W-:Y:S05]  /*bcb0*/  BSYNC B1 ;  /* 0x0000000000017941 */ /* 0x000fea0003800000 */
.L_x_491:
[----:B------:R-:W-:Y:S01]  /*bcc0*/  @!P6 IMAD R123, R123, R17, R2 ;  /* 0x000000117b7be224 */ /* 0x000fe200078e0202 */
[----:B------:R-:W-:Y:S04]  /*bcd0*/  BSSY B1, `(.L_x_493) ;  /* 0x0000006000017945 */ /* 0x000fe80003800000 */
[----:B------:R0:W-:Y:S01]  /*bce0*/  @!P6 STG.E.U8 desc[UR36][R8.64+0xc1], R123 ;  /* 0x0000c17b0800e986 */ /* 0x0001e2000c101124 */
[----:B------:R-:W-:Y:S05]  /*bcf0*/  @P1 BRA `(.L_x_494) ;  /* 0x00000000000c1947 */ /* 0x000fea0003800000 */
[----:B------:R-:W0:Y:S02]  /*bd00*/  LDG.E.U8 R16, desc[UR36][R14.64+0xc8] ;  /* 0x0000c8240e107981 */ /* 0x000e24000c1e1100 */
[----:B0-----:R-:W-:-:S05]  /*bd10*/  PRMT R3, R16, 0x8880, RZ ;  /* 0x0000888010037816 */ /* 0x001fca00000000ff */
[----:B------:R-:W-:-:S07]  /*bd20*/  IMAD R2, R3, R18, RZ ;  /* 0x0000001203027224 */ /* 0x000fce00078e02ff */
.L_x_494:
[----:B------:R-:W-:Y:S05]  /*bd30*/  BSYNC B1 ;  /* 0x0000000000017941 */ /* 0x000fea0003800000 */
.L_x_493:
        /* <DEDUP_REMOVED lines=12> */
.L_x_496:
[----:B------:R-:W-:Y:S05]  /*be00*/  BSYNC B1 ;  /* 0x0000000000017941 */ /* 0x000fea0003800000 */
.L_x_495:
[----:B------:R-:W-:Y:S01]  /*be10*/  @!P4 IMAD R125, R125, R17, R2 ;  /* 0x000000117d7dc224 */ /* 0x000fe200078e0202 */
[----:B------:R-:W-:Y:S04]  /*be20*/  BSSY B1, `(.L_x_497) ;  /* 0x0000006000017945 */ /* 0x000fe80003800000 */
[----:B------:R0:W-:Y:S01]  /*be30*/  @!P4 STG.E.U8 desc[UR36][R6.64+0xc9], R125 ;  /* 0x0000c97d0600c986 */ /* 0x0001e2000c101124 */
[----:B------:R-:W-:Y:S05]  /*be40*/  @P3 BRA `(.L_x_498) ;  /* 0x00000000000c3947 */ /* 0x000fea0003800000 */
[----:B------:R-:W0:Y:S02]  /*be50*/  LDG.E.U8 R16, desc[UR36][R156.64+0xc8] ;  /* 0x0000c8249c107981 */ /* 0x000e24000c1e1100 */
[----:B0-----:R-:W-:-:S05]  /*be60*/  PRMT R3, R16, 0x8880, RZ ;  /* 0x0000888010037816 */ /* 0x001fca00000000ff */
[----:B------:R-:W-:-:S07]  /*be70*/  IMAD R2, R3, R18, RZ ;  /* 0x0000001203027224 */ /* 0x000fce00078e02ff */
.L_x_498:
[----:B------:R-:W-:Y:S05]  /*be80*/  BSYNC B1 ;  /* 0x0000000000017941 */ /* 0x000fea0003800000 */
.L_x_497:
[----:B0-----:R-:W-:Y:S01]  /*be90*/  @!P3 IMAD R3, R126, R17, R2 ;  /* 0x000000117e03b224 */ /* 0x001fe200078e0202 */
[----:B------:R-:W-:Y:S04]  /*bea0*/  BSSY B1, `(.L_x_499) ;  /* 0x0000006000017945 */ /* 0x000fe80003800000 */
[----:B------:R0:W-:Y:S01]  /*beb0*/  @!P3 STG.E.U8 desc[UR36][R8.64+0xc8], R3 ;  /* 0x0000c8030800b986 */ /* 0x0001e2000c101124 */
[----:B------:R-:W-:Y:S05]  /*bec0*/  @P5 BRA `(.L_x_500) ;  /* 0x00000000000c5947 */ /* 0x000fea0003800000 */
[----:B------:R-:W0:Y:S02]  /*bed0*/  LDG.E.U8 R16, desc[UR36][R156.64+0xc9] ;  /* 0x0000c9249c107981 */ /* 0x000e24000c1e1100 */
[----:B0-----:R-:W-:-:S05]  /*bee0*/  PRMT R3, R16, 0x8880, RZ ;  /* 0x0000888010037816 */ /* 0x001fca00000000ff */
[----:B------:R-:W-:-:S07]  /*bef0*/  IMAD R2, R3, R18, RZ ;  /* 0x0000001203027224 */ /* 0x000fce00078e02ff */
.L_x_500:
[----:B------:R-:W-:Y:S05]  /*bf00*/  BSYNC B1 ;  /* 0x0000000000017941 */ /* 0x000fea0003800000 */
.L_x_499:
[----:B------:R-:W-:Y:S01]  /*bf10*/  @!P5 IMAD R127, R127, R17, R2 ;  /* 0x000000117f7fd224 */ /* 0x000fe200078e0202 */
[----:B------:R-:W-:Y:S04]  /*bf20*/  BSSY B1, `(.L_x_501) ;  /* 0x0000006000017945 */ /* 0x000fe80003800000 */
[----:B------:R0:W-:Y:S01]  /*bf30*/  @!P5 STG.E.U8 desc[UR36][R8.64+0xc9], R127 ;  /* 0x0000c97f0800d986 */ /* 0x0001e2000c101124 */
[----:B------:R-:W-:Y:S05]  /*bf40*/  @P6 BRA `(.L_x_502) ;  /* 0x00000000000c6947 */ /* 0x000fea0003800000 */
[----:B------:R-:W0:Y:S02]  /*bf50*/  LDG.E.U8 R16, desc[UR36][R14.64+0xd0] ;  /* 0x0000d0240e107981 */ /* 0x000e24000c1e1100 */
[----:B0-----:R-:W-:-:S05]  /*bf60*/  PRMT R3, R16, 0x8880, RZ ;  /* 0x0000888010037816 */ /* 0x001fca00000000ff */
[----:B------:R-:W-:-:S07]  /*bf70*/  IMAD R2, R3, R18, RZ ;  /* 0x0000001203027224 */ /* 0x000fce00078e02ff */
.L_x_502:
[----:B------:R-:W-:Y:S05]  /*bf80*/  BSYNC B1 ;  /* 0x0000000000017941 */ /* 0x000fea0003800000 */
.L_x_501:
[----:B0-----:R-:W-:Y:S01]  /*bf90*/  @!P6 IMAD R3, R128, R17, R2 ;  /* 0x000000118003e224 */ /* 0x001fe200078e0202 */
[----:B------:R-:W-:Y:S04]  /*bfa0*/  BSSY B1, `(.L_x_503) ;  /* 0x0000006000017945 */ /* 0x000fe80003800000 */
[----:B------:R0:W-:Y:S01]  /*bfb0*/  @!P6 STG.E.U8 desc[UR36][R6.64+0xd0], R3 ;  /* 0x0000d0030600e986 */ /* 0x0001e2000c101124 */
[----:B------:R-:W-:Y:S05]  /*bfc0*/  @P1 BRA `(.L_x_504) ;  /* 0x00000000000c1947 */ /* 0x000fea0003800000 */
[----:B------:R-:W0:Y:S02]  /*bfd0*/  LDG.E.U8 R16, desc[UR36][R14.64+0xd1] ;  /* 0x0000d1240e107981 */ /* 0x000e24000c1e1100 */
[----:B0-----:R-:W-:-:S05]  /*bfe0*/  PRMT R3, R16, 0x8880, RZ ;  /* 0x0000888010037816 */ /* 0x001fca00000000ff */
[----:B------:R-:W-:-:S07]  /*bff0*/  IMAD R2, R3, R18, RZ ;  /* 0x0000001203027224 */ /* 0x000fce00078e02ff */
.L_x_504:
[----:B------:R-:W-:Y:S05]  /*c000*/  BSYNC B1 ;  /* 0x0000000000017941 */ /* 0x000fea0003800000 */
.L_x_503:
        /* <DEDUP_REMOVED lines=12> */
.L_x_506:
[----:B------:R-:W-:Y:S05]  /*c0d0*/  BSYNC B1 ;  /* 0x0000000000017941 */ /* 0x000fea0003800000 */
.L_x_505:
[----:B0-----:R-:W-:Y:S01]  /*c0e0*/  @!P4 IMAD R3, R130, R17, R2 ;  /* 0x000000118203c224 */ /* 0x001fe200078e0202 */
[----:B------:R-:W-:Y:S04]  /*c0f0*/  BSSY B1, `(.L_x_507) ;  /* 0x0000006000017945 */ /* 0x000fe80003800000 */
[----:B------:R0:W-:Y:S01]  /*c100*/  @!P4 STG.E.U8 desc[UR36][R8.64+0xd0], R3 ;  /* 0x0000d0030800c986 */ /* 0x0001e2000c101124 */
[----:B------:R-:W-:Y:S05]  /*c110*/  @P3 BRA `(.L_x_508) ;  /* 0x00000000000c3947 */ /* 0x000fea0003800000 */
[----:B------:R-:W0:Y:S02]  /*c120*/  LDG.E.U8 R16, desc[UR36][R156.64+0xd1] ;  /* 0x0000d1249c107981 */ /* 0x000e24000c1e1100 */
[----:B0-----:R-:W-:-:S05]  /*c130*/  PRMT R3, R16, 0x8880, RZ ;  /* 0x0000888010037816 */ /* 0x001fca00000000ff */
[----:B------:R-:W-:-:S07]  /*c140*/  IMAD R2, R3, R18, RZ ;  /* 0x0000001203027224 */ /* 0x000fce00078e02ff */
.L_x_508:
[----:B------:R-:W-:Y:S05]  /*c150*/  BSYNC B1 ;  /* 0x0000000000017941 */ /* 0x000fea0003800000 */
.L_x_507:
[----:B------:R-:W-:Y:S01]  /*c160*/  @!P3 IMAD R131, R131, R17, R2 ;  /* 0x000000118383b224 */ /* 0x000fe200078e0202 */
[----:B------:R-:W-:Y:S04]  /*c170*/  BSSY B1, `(.L_x_509) ;  /* 0x0000006000017945 */ /* 0x000fe80003800000 */
[----:B------:R0:W-:Y:S01]  /*c180*/  @!P3 STG.E.U8 desc[UR36][R8.64+0xd1], R131 ;  /* 0x0000d1830800b986 */ /* 0x0001e2000c101124 */
[----:B------:R-:W-:Y:S05]  /*c190*/  @P5 BRA `(.L_x_510) ;  /* 0x00000000000c5947 */ /* 0x000fea0003800000 */
[----:B------:R-:W0:Y:S02]  /*c1a0*/  LDG.E.U8 R16, desc[UR36][R14.64+0xd8] ;  /* 0x0000d8240e107981 */ /* 0x000e24000c1e1100 */
[----:B0-----:R-:W-:-:S05]  /*c1b0*/  PRMT R3, R16, 0x8880, RZ ;  /* 0x0000888010037816 */ /* 0x001fca00000000ff */
[----:B------:R-:W-:-:S07]  /*c1c0*/  IMAD R2, R3, R18, RZ ;  /* 0x0000001203027224 */ /* 0x000fce00078e02ff */
.L_x_510:
[----:B------:R-:W-:Y:S05]  /*c1d0*/  BSYNC B1 ;  /* 0x0000000000017941 */ /* 0x000fea0003800000 */
.L_x_509:
[----:B0-----:R-:W-:Y:S01]  /*c1e0*/  @!P5 IMAD R3, R132, R17, R2 ;  /* 0x000000118403d224 */ /* 0x001fe200078e0202 */
[----:B------:R-:W-:Y:S04]  /*c1f0*/  BSSY B1, `(.L_x_511) ;  /* 0x0000006000017945 */ /* 0x000fe80003800000 */
[----:B------:R0:W-:Y:S01]  /*c200*/  @!P5 STG.E.U8 desc[UR36][R6.64+0xd8], R3 ;  /* 0x0000d8030600d986 */ /* 0x0001e2000c101124 */
[----:B------:R-:W-:Y:S05]  /*c210*/  @P6 BRA `(.L_x_512) ;  /* 0x00000000000c6947 */ /* 0x000fea0003800000 */
[----:B------:R-:W0:Y:S02]  /*c220*/  LDG.E.U8 R16, desc[UR36][R14.64+0xd9] ;  /* 0x0000d9240e107981 */ /* 0x000e24000c1e1100 */
[----:B0-----:R-:W-:-:S05]  /*c230*/  PRMT R3, R16, 0x8880, RZ ;  /* 0x0000888010037816 */ /* 0x001fca00000000ff */
[----:B------:R-:W-:-:S07]  /*c240*/  IMAD R2, R3, R18, RZ ;  /* 0x0000001203027224 */ /* 0x000fce00078e02ff */
.L_x_512:
[----:B------:R-:W-:Y:S05]  /*c250*/  BSYNC B1 ;  /* 0x0000000000017941 */ /* 0x000fea0003800000 */
.L_x_511:
[----:B------:R-:W-:Y:S01]  /*c260*/  @!P6 IMAD R133, R133, R17, R2 ;  /* 0x000000118585e224 */ /* 0x000fe200078e0202 */
[----:B------:R-:W-:Y:S04]  /*c270*/  BSSY B1, `(.L_x_513) ;  /* 0x0000006000017945 */ /* 0x000fe80003800000 */
[----:B------:R0:W-:Y:S01]  /*c280*/  @!P6 STG.E.U8 desc[UR36][R6.64+0xd9], R133 ;  /* 0x0000d9850600e986 */ /* 0x0001e2000c101124 */
[----:B------:R-:W-:Y:S05]  /*c290*/  @P1 BRA `(.L_x_514) ;  /* 0x00000000000c1947 */ /* 0x000fea0003800000 */
[----:B------:R-:W0:Y:S02]  /*c2a0*/  LDG.E.U8 R16, desc[UR36][R156.64+0xd8] ;  /* 0x0000d8249c107981 */ /* 0x000e24000c1e1100 */
[----:B0-----:R-:W-:-:S05]  /*c2b0*/  PRMT R3, R16, 0x8880, RZ ;  /* 0x0000888010037816 */ /* 0x001fca00000000ff */
[----:B------:R-:W-:-:S07]  /*c2c0*/  IMAD R2, R3, R18, RZ ;  /* 0x0000001203027224 */ /* 0x000fce00078e02ff */
.L_x_514:
[----:B------:R-:W-:Y:S05]  /*c2d0*/  BSYNC B1 ;  /* 0x0000000000017941 */ /* 0x000fea0003800000 */
.L_x_513:
        /* <DEDUP_REMOVED lines=12> */
.L_x_516:
[----:B------:R-:W-:Y:S05]  /*c3a0*/  BSYNC B1 ;  /* 0x0000000000017941 */ /* 0x000fea0003800000 */
.L_x_515:
[----:B------:R-:W-:Y:S01]  /*c3b0*/  @!P4 IMAD R135, R135, R17, R2 ;  /* 0x000000118787c224 */ /* 0x000fe200078e0202 */
[----:B------:R-:W-:Y:S04]  /*c3c0*/  BSSY B1, `(.L_x_517) ;  /* 0x0000006000017945 */ /* 0x000fe80003800000 */
[----:B------:R0:W-:Y:S01]  /*c3d0*/  @!P4 STG.E.U8 desc[UR36][R8.64+0xd9], R135 ;  /* 0x0000d9870800c986 */ /* 0x0001e2000c101124 */
[----:B------:R-:W-:Y:S05]  /*c3e0*/  @P3 BRA `(.L_x_518) ;  /* 0x00000000000c3947 */ /* 0x000fea0003800000 */
[----:B------:R-:W0:Y:S02]  /*c3f0*/  LDG.E.U8 R16, desc[UR36][R14.64+0xe0] ;  /* 0x0000e0240e107981 */ /* 0x000e24000c1e1100 */
[----:B0-----:R-:W-:-:S05]  /*c400*/  PRMT R3, R16, 0x8880, RZ ;  /* 0x0000888010037816 */ /* 0x001fca00000000ff */
[----:B------:R-:W-:-:S07]  /*c410*/  IMAD R2, R3, R18, RZ ;  /* 0x0000001203027224 */ /* 0x000fce00078e02ff */
.L_x_518:
[----:B------:R-:W-:Y:S05]  /*c420*/  BSYNC B1 ;  /* 0x0000000000017941 */ /* 0x000fea0003800000 */
.L_x_517:
[----:B0-----:R-:W-:Y:S01]  /*c430*/  @!P3 IMAD R3, R136, R17, R2 ;  /* 0x000000118803b224 */ /* 0x001fe200078e0202 */
[----:B------:R-:W-:Y:S04]  /*c440*/  BSSY B1, `(.L_x_519) ;  /* 0x0000006000017945 */ /* 0x000fe80003800000 */
[----:B------:R0:W-:Y:S01]  /*c450*/  @!P3 STG.E.U8 desc[UR36][R6.64+0xe0], R3 ;  /* 0x0000e0030600b986 */ /* 0x0001e2000c101124 */
[----:B------:R-:W-:Y:S05]  /*c460*/  @P5 BRA `(.L_x_520) ;  /* 0x00000000000c5947 */ /* 0x000fea0003800000 */
[----:B------:R-:W0:Y:S02]  /*c470*/  LDG.E.U8 R16, desc[UR36][R14.64+0xe1] ;  /* 0x0000e1240e107981 */ /* 0x000e24000c1e1100 */
[----:B0-----:R-:W-:-:S05]  /*c480*/  PRMT R3, R16, 0x8880, RZ ;  /* 0x0000888010037816 */ /* 0x001fca00000000ff */
[----:B------:R-:W-:-:S07]  /*c490*/  IMAD R2, R3, R18, RZ ;  /* 0x0000001203027224 */ /* 0x000fce00078e02ff */
.L_x_520:
[----:B------:R-:W-:Y:S05]  /*c4a0*/  BSYNC B1 ;  /* 0x0000000000017941 */ /* 0x000fea0003800000 */
.L_x_519:
[----:B------:R-:W-:Y:S01]  /*c4b0*/  @!P5 IMAD R137, R137, R17, R2 ;  /* 0x000000118989d224 */ /* 0x000fe200078e0202 */
[----:B------:R-:W-:Y:S04]  /*c4c0*/  BSSY B1, `(.L_x_521) ;  /* 0x0000006000017945 */ /* 0x000fe80003800000 */
[----:B------:R0:W-:Y:S01]  /*c4d0*/  @!P5 STG.E.U8 desc[UR36][R6.64+0xe1], R137 ;  /* 0x0000e1890600d986 */ /* 0x0001e2000c101124 */
[----:B------:R-:W-:Y:S05]  /*c4e0*/  @P6 BRA `(.L_x_522) ;  /* 0x00000000000c6947 */ /* 0x000fea0003800000 */
[----:B------:R-:W0:Y:S02]  /*c4f0*/  LDG.E.U8 R16, desc[UR36][R156.64+0xe0] ;  /* 0x0000e0249c107981 */ /* 0x000e24000c1e1100 */
[----:B0-----:R-:W-:-:S05]  /*c500*/  PRMT R3, R16, 0x8880, RZ ;  /* 0x0000888010037816 */ /* 0x001fca00000000ff */
[----:B------:R-:W-:-:S07]  /*c510*/  IMAD R2, R3, R18, RZ ;  /* 0x0000001203027224 */ /* 0x000fce00078e02ff */
.L_x_522:
[----:B------:R-:W-:Y:S05]  /*c520*/  BSYNC B1 ;  /* 0x0000000000017941 */ /* 0x000fea0003800000 */
.L_x_521:
[----:B0-----:R-:W-:Y:S01]  /*c530*/  @!P6 IMAD R3, R138, R17, R2 ;  /* 0x000000118a03e224 */ /* 0x001fe200078e0202 */
[----:B------:R-:W-:Y:S04]  /*c540*/  BSSY B1, `(.L_x_523) ;  /* 0x0000006000017945 */ /* 0x000fe80003800000 */
[----:B------:R0:W-:Y:S01]  /*c550*/  @!P6 STG.E.U8 desc[UR36][R8.64+0xe0], R3 ;  /* 0x0000e0030800e986 */ /* 0x0001e2000c101124 */
[----:B------:R-:W-:Y:S05]  /*c560*/  @P1 BRA `(.L_x_524) ;  /* 0x00000000000c1947 */ /* 0x000fea0003800000 */
[----:B------:R-:W0:Y:S02]  /*c570*/  LDG.E.U8 R16, desc[UR36][R156.64+0xe1] ;  /* 0x0000e1249c107981 */ /* 0x000e24000c1e1100 */
[----:B0-----:R-:W-:-:S05]  /*c580*/  PRMT R3, R16, 0x8880, RZ ;  /* 0x0000888010037816 */ /* 0x001fca00000000ff */
[----:B------:R-:W-:-:S07]  /*c590*/  IMAD R2, R3, R18, RZ ;  /* 0x0000001203027224 */ /* 0x000fce00078e02ff */
.L_x_524:
[----:B------:R-:W-:Y:S05]  /*c5a0*/  BSYNC B1 ;  /* 0x0000000000017941 */ /* 0x000fea0003800000 */
.L_x_523:
        /* <DEDUP_REMOVED lines=12> */
.L_x_526:
[----:B------:R-:W-:Y:S05]  /*c670*/  BSYNC B1 ;  /* 0x0000000000017941 */ /* 0x000fea0003800000 */
.L_x_525:
[----:B0-----:R-:W-:Y:S01]  /*c680*/  @!P5 IMAD R3, R140, R17, R2 ;  /* 0x000000118c03d224 */ /* 0x001fe200078e0202 */
[----:B------:R-:W-:Y:S04]  /*c690*/  BSSY B1, `(.L_x_527) ;  /* 0x0000006000017945 */ /* 0x000fe80003800000 */
[----:B------:R0:W-:Y:S01]  /*c6a0*/  @!P5 STG.E.U8 desc[UR36][R6.64+0xe8], R3 ;  /* 0x0000e8030600d986 */ /* 0x0001e2000c101124 */
[----:B------:R-:W-:Y:S05]  /*c6b0*/  @P3 BRA `(.L_x_528) ;  /* 0x00000000000c3947 */ /* 0x000fea0003800000 */
[----:B------:R-:W0:Y:S02]  /*c6c0*/  LDG.E.U8 R16, desc[UR36][R14.64+0xe9] ;  /* 0x0000e9240e107981 */ /* 0x000e24000c1e1100 */
[----:B0-----:R-:W-:-:S05]  /*c6d0*/  PRMT R3, R16, 0x8880, RZ ;  /* 0x0000888010037816 */ /* 0x001fca00000000ff */
[----:B------:R-:W-:-:S07]  /*c6e0*/  IMAD R2, R3, R18, RZ ;  /* 0x0000001203027224 */ /* 0x000fce00078e02ff */
.L_x_528:
[----:B------:R-:W-:Y:S05]  /*c6f0*/  BSYNC B1 ;  /* 0x0000000000017941 */ /* 0x000fea0003800000 */
.L_x_527:
[----:B------:R-:W-:Y:S01]  /*c700*/  @!P3 IMAD R141, R141, R17, R2 ;  /* 0x000000118d8db224 */ /* 0x000fe200078e0202 */
[----:B------:R-:W-:Y:S04]  /*c710*/  BSSY B1, `(.L_x_529) ;  /* 0x0000006000017945 */ /* 0x000fe80003800000 */
[----:B------:R0:W-:Y:S01]  /*c720*/  @!P3 STG.E.U8 desc[UR36][R6.64+0xe9], R141 ;  /* 0x0000e98d0600b986 */ /* 0x0001e2000c101124 */
[----:B------:R-:W-:Y:S05]  /*c730*/  @P1 BRA `(.L_x_530) ;  /* 0x00000000000c1947 */ /* 0x000fea0003800000 */
[----:B------:R-:W0:Y:S02]  /*c740*/  LDG.E.U8 R16, desc[UR36][R156.64+0xe8] ;  /* 0x0000e8249c107981 */ /* 0x000e24000c1e1100 */
[----:B0-----:R-:W-:-:S05]  /*c750*/  PRMT R3, R16, 0x8880, RZ ;  /* 0x0000888010037816 */ /* 0x001fca00000000ff */
[----:B------:R-:W-:-:S07]  /*c760*/  IMAD R2, R3, R18, RZ ;  /* 0x0000001203027224 */ /* 0x000fce00078e02ff */
.L_x_530:
[----:B------:R-:W-:Y:S05]  /*c770*/  BSYNC B1 ;  /* 0x0000000000017941 */ /* 0x000fea0003800000 */
.L_x_529:
[----:B0-----:R-:W-:Y:S01]  /*c780*/  @!P1 IMAD R3, R142, R17, R2 ;  /* 0x000000118e039224 */ /* 0x001fe200078e0202 */
[----:B------:R-:W-:Y:S04]  /*c790*/  BSSY B1, `(.L_x_531) ;  /* 0x0000006000017945 */ /* 0x000fe80003800000 */
[----:B------:R0:W-:Y:S01]  /*c7a0*/  @!P1 STG.E.U8 desc[UR36][R8.64+0xe8], R3 ;  /* 0x0000e80308009986 */ /* 0x0001e2000c101124 */
[----:B------:R-:W-:Y:S05]  /*c7b0*/  @P6 BRA `(.L_x_532) ;  /* 0x00000000000c6947 */ /* 0x000fea0003800000 */
[----:B------:R-:W0:Y:S02]  /*c7c0*/  LDG.E.U8 R16, desc[UR36][R156.64+0xe9] ;  /* 0x0000e9249c107981 */ /* 0x000e24000c1e1100 */
[----:B0-----:R-:W-:-:S05]  /*c7d0*/  PRMT R3, R16, 0x8880, RZ ;  /* 0x0000888010037816 */ /* 0x001fca00000000ff */
[----:B------:R-:W-:-:S07]  /*c7e0*/  IMAD R2, R3, R18, RZ ;  /* 0x0000001203027224 */ /* 0x000fce00078e02ff */
.L_x_532:
[----:B------:R-:W-:Y:S05]  /*c7f0*/  BSYNC B1 ;  /* 0x0000000000017941 */ /* 0x000fea0003800000 */
.L_x_531:
[----:B------:R-:W-:Y:S01]  /*c800*/  @!P6 IMAD R143, R143, R17, R2 ;  /* 0x000000118f8fe224 */ /* 0x000fe200078e0202 */
[----:B------:R-:W-:Y:S04]  /*c810*/  BSSY B1, `(.L_x_533) ;  /* 0x0000006000017945 */ /* 0x000fe80003800000 */
[----:B------:R0:W-:Y:S01]  /*c820*/  @!P6 STG.E.U8 desc[UR36][R8.64+0xe9], R143 ;  /* 0x0000e98f0800e986 */ /* 0x0001e2000c101124 */
[----:B------:R-:W-:Y:S05]  /*c830*/  @P4 BRA `(.L_x_534) ;  /* 0x00000000000c4947 */ /* 0x000fea0003800000 */
[----:B------:R-:W0:Y:S02]  /*c840*/  LDG.E.U8 R16, desc[UR36][R14.64+0xf0] ;  /* 0x0000f0240e107981 */ /* 0x000e24000c1e1100 */
[----:B0-----:R-:W-:-:S05]  /*c850*/  PRMT R3, R16, 0x8880, RZ ;  /* 0x0000888010037816 */ /* 0x001fca00000000ff */
[----:B------:R-:W-:-:S07]  /*c860*/  IMAD R2, R3, R18, RZ ;  /* 0x0000001203027224 */ /* 0x000fce00078e02ff */
.L_x_534:
[----:B------:R-:W-:Y:S05]  /*c870*/  BSYNC B1 ;  /* 0x0000000000017941 */ /* 0x000fea0003800000 */
.L_x_533:
[----:B------:R-:W-:Y:S01]  /*c880*/  ISETP.LT.OR P3, PT, R0, 0xf2, !P2 ;  /* 0x000000f20000780c */ /* 0x000fe20005761670 */
[----:B0-----:R-:W-:Y:S01]  /*c890*/  @!P4 IMAD R3, R144, R17, R2 ;  /* 0x000000119003c224 */ /* 0x001fe200078e0202 */
[----:B------:R-:W-:Y:S01]  /*c8a0*/  BSSY B1, `(.L_x_535) ;  /* 0x000000b000017945 */ /* 0x000fe20003800000 */
[C---:B------:R-:W-:Y:S02]  /*c8b0*/  ISETP.LT.OR P1, PT, R0.reuse, 0xf1, !P0 ;  /* 0x000000f10000780c */ /* 0x040fe40004721670 */
[C---:B------:R-:W-:Y:S01]  /*c8c0*/  ISETP.LT.OR P5, PT, R0.reuse, 0xf2, !P0 ;  /* 0x000000f20000780c */ /* 0x040fe200047a1670 */
[----:B------:R0:W-:Y:S01]  /*c8d0*/  @!P4 STG.E.U8 desc[UR36][R6.64+0xf0], R3 ;  /* 0x0000f0030600c986 */ /* 0x0001e2000c101124 */
[C---:B------:R-:W-:Y:S02]  /*c8e0*/  ISETP.LT.OR P4, PT, R0.reuse, 0xf9, !P2 ;  /* 0x000000f90000780c */ /* 0x040fe40005781670 */
[C---:B------:R-:W-:Y:S02]  /*c8f0*/  ISETP.LT.OR P2, PT, R0.reuse, 0xfa, !P2 ;  /* 0x000000fa0000780c */ /* 0x040fe40005741670 */
[----:B------:R-:W-:-:S02]  /*c900*/  ISETP.LT.OR P6, PT, R0, 0xf9, !P0 ;  /* 0x000000f90000780c */ /* 0x000fc400047c1670 */
[----:B------:R-:W-:Y:S11]  /*c910*/  @P3 BRA `(.L_x_536) ;  /* 0x00000000000c3947 */ /* 0x000ff60003800000 */
[----:B------:R-:W0:Y:S02]  /*c920*/  LDG.E.U8 R16, desc[UR36][R14.64+0xf1] ;  /* 0x0000f1240e107981 */ /* 0x000e24000c1e1100 */
[----:B0-----:R-:W-:-:S05]  /*c930*/  PRMT R3, R16, 0x8880, RZ ;  /* 0x0000888010037816 */ /* 0x001fca00000000ff */
[----:B------:R-:W-:-:S07]  /*c940*/  IMAD R2, R3, R18, RZ ;  /* 0x0000001203027224 */ /* 0x000fce00078e02ff */
.L_x_536:
[----:B------:R-:W-:Y:S05]  /*c950*/  BSYNC B1 ;  /* 0x0000000000017941 */ /* 0x000fea0003800000 */
.L_x_535:
[----:B------:R-:W-:Y:S01]  /*c960*/  @!P3 IMAD R145, R145, R17, R2 ;  /* 0x000000119191b224 */ /* 0x000fe200078e0202 */
[----:B------:R-:W-:Y:S04]  /*c970*/  BSSY B1, `(.L_x_537) ;  /* 0x0000006000017945 */ /* 0x000fe80003800000 */
[----:B------:R0:W-:Y:S01]  /*c980*/  @!P3 STG.E.U8 desc[UR36][R6.64+0xf1], R145 ;  /* 0x0000f1910600b986 */ /* 0x0001e2000c101124 */
[----:B------:R-:W-:Y:S05]  /*c990*/  @P1 BRA `(.L_x_538) ;  /* 0x00000000000c1947 */ /* 0x000fea0003800000 */
[----:B------:R-:W0:Y:S02]  /*c9a0*/  LDG.E.U8 R16, desc[UR36][R156.64+0xf0] ;  /* 0x0000f0249c107981 */ /* 0x000e24000c1e1100 */
[----:B0-----:R-:W-:-:S05]  /*c9b0*/  PRMT R3, R16, 0x8880, RZ ;  /* 0x0000888010037816 */ /* 0x001fca00000000ff */
[----:B------:R-:W-:-:S07]  /*c9c0*/  IMAD R2, R3, R18, RZ ;  /* 0x0000001203027224 */ /* 0x000fce00078e02ff */
.L_x_538:
[----:B------:R-:W-:Y:S05]  /*c9d0*/  BSYNC B1 ;  /* 0x0000000000017941 */ /* 0x000fea0003800000 */
.L_x_537:
[----:B0-----:R-:W-:Y:S01]  /*c9e0*/  @!P1 IMAD R3, R146, R17, R2 ;  /* 0x0000001192039224 */ /* 0x001fe200078e0202 */
[----:B------:R-:W-:Y:S04]  /*c9f0*/  BSSY B1, `(.L_x_539) ;  /* 0x0000006000017945 */ /* 0x000fe80003800000 */
[----:B------:R0:W-:Y:S01]  /*ca00*/  @!P1 STG.E.U8 desc[UR36][R8.64+0xf0], R3 ;  /* 0x0000f00308009986 */ /* 0x0001e2000c101124 */
[----:B------:R-:W-:Y:S05]  /*ca10*/  @P5 BRA `(.L_x_540) ;  /* 0x00000000000c5947 */ /* 0x000fea0003800000 */
[----:B------:R-:W0:Y:S02]  /*ca20*/  LDG.E.U8 R16, desc[UR36][R156.64+0xf1] ;  /* 0x0000f1249c107981 */ /* 0x000e24000c1e1100 */
[----:B0-----:R-:W-:-:S05]  /*ca30*/  PRMT R3, R16, 0x8880, RZ ;  /* 0x0000888010037816 */ /* 0x001fca00000000ff */
[----:B------:R-:W-:-:S07]  /*ca40*/  IMAD R2, R3, R18, RZ ;  /* 0x0000001203027224 */ /* 0x000fce00078e02ff */
.L_x_540:
[----:B------:R-:W-:Y:S05]  /*ca50*/  BSYNC B1 ;  /* 0x0000000000017941 */ /* 0x000fea0003800000 */
.L_x_539:
[----:B------:R-:W-:Y:S01]  /*ca60*/  @!P5 IMAD R147, R147, R17, R2 ;  /* 0x000000119393d224 */ /* 0x000fe200078e0202 */
[----:B------:R-:W-:Y:S04]  /*ca70*/  BSSY B1, `(.L_x_541) ;  /* 0x0000006000017945 */ /* 0x000fe80003800000 */
[----:B------:R0:W-:Y:S01]  /*ca80*/  @!P5 STG.E.U8 desc[UR36][R8.64+0xf1], R147 ;  /* 0x0000f1930800d986 */ /* 0x0001e2000c101124 */
[----:B------:R-:W-:Y:S05]  /*ca90*/  @P4 BRA `(.L_x_542) ;  /* 0x00000000000c4947 */ /* 0x000fea0003800000 */
[----:B------:R-:W0:Y:S02]  /*caa0*/  LDG.E.U8 R16, desc[UR36][R14.64+0xf8] ;  /* 0x0000f8240e107981 */ /* 0x000e24000c1e1100 */
[----:B0-----:R-:W-:-:S05]  /*cab0*/  PRMT R3, R16, 0x8880, RZ ;  /* 0x0000888010037816 */ /* 0x001fca00000000ff */
[----:B------:R-:W-:-:S07]  /*cac0*/  IMAD R2, R3, R18, RZ ;  /* 0x0000001203027224 */ /* 0x000fce00078e02ff */
.L_x_542:
[----:B------:R-:W-:Y:S05]  /*cad0*/  BSYNC B1 ;  /* 0x0000000000017941 */ /* 0x000fea0003800000 */
.L_x_541:
[----:B0-----:R-:W-:Y:S01]  /*cae0*/  @!P4 IMAD R3, R148, R17, R2 ;  /* 0x000000119403c224 */ /* 0x001fe200078e0202 */
[----:B------:R-:W-:Y:S04]  /*caf0*/  BSSY B1, `(.L_x_543) ;  /* 0x0000006000017945 */ /* 0x000fe80003800000 */
[----:B------:R0:W-:Y:S01]  /*cb00*/  @!P4 STG.E.U8 desc[UR36][R6.64+0xf8], R3 ;  /* 0x0000f8030600c986 */ /* 0x0001e2000c101124 */
[----:B------:R-:W-:Y:S05]  /*cb10*/  @P2 BRA `(.L_x_544) ;  /* 0x00000000000c2947 */ /* 0x000fea0003800000 */
[----:B------:R-:W0:Y:S02]  /*cb20*/  LDG.E.U8 R16, desc[UR36][R14.64+0xf9] ;  /* 0x0000f9240e107981 */ /* 0x000e24000c1e1100 */
[----:B0-----:R-:W-:-:S05]  /*cb30*/  PRMT R3, R16, 0x8880, RZ ;  /* 0x0000888010037816 */ /* 0x001fca00000000ff */
[----:B------:R-:W-:-:S07]  /*cb40*/  IMAD R2, R3, R18, RZ ;  /* 0x0000001203027224 */ /* 0x000fce00078e02ff */
.L_x_544:
[----:B------:R-:W-:Y:S05]  /*cb50*/  BSYNC B1 ;  /* 0x0000000000017941 */ /* 0x000fea0003800000 */
.L_x_543:
[----:B------:R-:W-:Y:S01]  /*cb60*/  @!P2 IMAD R149, R149, R17, R2 ;  /* 0x000000119595a224 */ /* 0x000fe200078e0202 */
[----:B------:R-:W-:Y:S04]  /*cb70*/  BSSY B1, `(.L_x_545) ;  /* 0x0000006000017945 */ /* 0x000fe80003800000 */
[----:B------:R0:W-:Y:S01]  /*cb80*/  @!P2 STG.E.U8 desc[UR36][R6.64+0xf9], R149 ;  /* 0x0000f9950600a986 */ /* 0x0001e2000c101124 */
[----:B------:R-:W-:Y:S05]  /*cb90*/  @P6 BRA `(.L_x_546) ;  /* 0x00000000000c6947 */ /* 0x000fea0003800000 */
[----:B------:R-:W0:Y:S02]  /*cba0*/  LDG.E.U8 R16, desc[UR36][R156.64+0xf8] ;  /* 0x0000f8249c107981 */ /* 0x000e24000c1e1100 */
[----:B0-----:R-:W-:-:S05]  /*cbb0*/  PRMT R3, R16, 0x8880, RZ ;  /* 0x0000888010037816 */ /* 0x001fca00000000ff */
[----:B------:R-:W-:-:S07]  /*cbc0*/  IMAD R2, R3, R18, RZ ;  /* 0x0000001203027224 */ /* 0x000fce00078e02ff */
.L_x_546:
[----:B------:R-:W-:Y:S05]  /*cbd0*/  BSYNC B1 ;  /* 0x0000000000017941 */ /* 0x000fea0003800000 */
.L_x_545:
[----:B0-----:R-:W-:Y:S01]  /*cbe0*/  @!P6 IMAD R3, R150, R17, R2 ;  /* 0x000000119603e224 */ /* 0x001fe200078e0202 */
[----:B------:R-:W-:Y:S01]  /*cbf0*/  ISETP.LT.OR P0, PT, R0, 0xfa, !P0 ;  /* 0x000000fa0000780c */ /* 0x000fe20004701670 */
[----:B------:R-:W-:Y:S03]  /*cc00*/  BSSY B1, `(.L_x_547) ;  /* 0x0000006000017945 */ /* 0x000fe60003800000 */
[----:B------:R0:W-:Y:S09]  /*cc10*/  @!P6 STG.E.U8 desc[UR36][R8.64+0xf8], R3 ;  /* 0x0000f8030800e986 */ /* 0x0001f2000c101124 */
[----:B------:R-:W-:Y:S05]  /*cc20*/  @P0 BRA `(.L_x_548) ;  /* 0x00000000000c0947 */ /* 0x000fea0003800000 */
[----:B------:R-:W0:Y:S02]  /*cc30*/  LDG.E.U8 R16, desc[UR36][R156.64+0xf9] ;  /* 0x0000f9249c107981 */ /* 0x000e24000c1e1100 */
[----:B0-----:R-:W-:-:S05]  /*cc40*/  PRMT R3, R16, 0x8880, RZ ;  /* 0x0000888010037816 */ /* 0x001fca00000000ff */
[----:B------:R-:W-:-:S07]  /*cc50*/  IMAD R2, R3, R18, RZ ;  /* 0x0000001203027224 */ /* 0x000fce00078e02ff */
.L_x_548:
[----:B------:R-:W-:Y:S05]  /*cc60*/  BSYNC B1 ;  /* 0x0000000000017941 */ /* 0x000fea0003800000 */
.L_x_547:
[----:B------:R-:W-:Y:S01]  /*cc70*/  IMAD R151, R151, R17, R2 ;  /* 0x0000001197977224 */ /* 0x000fe200078e0202 */
[----:B------:R-:W-:Y:S06]  /*cc80*/  @P0 BRA `(.L_x_549) ;  /* 0x0000003800180947 */ /* 0x000fec0003800000 */
[----:B------:R0:W-:Y:S01]  /*cc90*/  STG.E.U8 desc[UR36][R8.64+0xf9], R151 ;  /* 0x0000f99708007986 */ /* 0x0001e2000c101124 */
[----:B------:R-:W-:Y:S05]  /*cca0*/  BRA `(.L_x_549) ;  /* 0x0000003800107947 */ /* 0x000fea0003800000 */
.L_x_36:
[----:B------:R-:W2:Y:S04]  /*ccb0*/  LDL.LU R2, [R1] ;  /* 0x0000000001027983 */ /* 0x000ea80000300800 */
[----:B------:R-:W3:Y:S04]  /*ccc0*/  LDL.LU R3, [R1+0xc] ;  /* 0x00000c0001037983 */ /* 0x000ee80000300800 */
[----:B------:R-:W4:Y:S04]  /*ccd0*/  LDL.LU R12, [R1+0x14] ;  /* 0x00001400010c7983 */ /* 0x000f280000300800 */
[----:B------:R-:W5:Y:S04]  /*cce0*/  LDL.LU R13, [R1+0x98] ;  /* 0x00009800010d7983 */ /* 0x000f680000300800 */
        /* <DEDUP_REMOVED lines=61> */
[----:B------:R-:W5:Y:S01]  /*d0c0*/  LDL.LU R178, [R1+0x194] ;  /* 0x0001940001b27983 */ /* 0x000f620000300800 */
[----:B------:R-:W-:-:S03]  /*d0d0*/  ISETP.GE.AND P0, PT, R154, 0x1, PT ;  /* 0x000000019a00780c */ /* 0x000fc60003f06270 */
[----:B------:R-:W5:Y:S04]  /*d0e0*/  LDL.LU R177, [R1+0x198] ;  /* 0x0001980001b17983 */ /* 0x000f680000300800 */
[----:B------:R-:W5:Y:S04]  /*d0f0*/  LDL.LU R176, [R1+0x19c] ;  /* 0x00019c0001b07983 */ /* 0x000f680000300800 */
[----:B------:R-:W5:Y:S04]  /*d100*/  LDL.LU R175, [R1+0x1a0] ;  /* 0x0001a00001af7983 */ /* 0x000f680000300800 */
[----:B------:R-:W5:Y:S01]  /*d110*/  LDL.LU R174, [R1+0x1a4] ;  /* 0x0001a40001ae7983 */ /* 0x000f620000300800 */
[----:B------:R-:W-:-:S03]  /*d120*/  ISETP.LT.OR P1, PT, R0, 0x1, !P0 ;  /* 0x000000010000780c */ /* 0x000fc60004721670 */
        /* <DEDUP_REMOVED lines=13> */
[----:B--2---:R-:W-:-:S03]  /*d200*/  @!P1 IMAD R2, R2, R17, RZ ;  /* 0x0000001102029224 */ /* 0x004fc600078e02ff */
[----:B------:R-:W2:Y:S04]  /*d210*/  LDL.LU R160, [R1+0x1dc] ;  /* 0x0001dc0001a07983 */ /* 0x000ea80000300800 */
        /* <DEDUP_REMOVED lines=8> */
[----:B------:R0:W-:Y:S04]  /*d2a0*/  @!P1 STG.E.U8 desc[UR36][R4.64], R2 ;  /* 0x0000000204009986 */ /* 0x0001e8000c101124 */
[----:B0-----:R-:W3:Y:S01]  /*d2b0*/  LDL.LU R2, [R1+0x4] ;  /* 0x0000040001027983 */ /* 0x001ee20000300800 */
[----:B------:R-:W-:-:S02]  /*d2c0*/  ISETP.LT.OR P1, PT, R0, 0x2, !P0 ;  /* 0x000000020000780c */ /* 0x000fc40004721670 */
[----:B------:R-:W-:-:S11]  /*d2d0*/  ISETP.GE.AND P2, PT, R154, 0x9, PT ;  /* 0x000000099a00780c */ /* 0x000fd60003f46270 */
[----:B---3--:R-:W-:-:S05]  /*d2e0*/  @!P1 IMAD R2, R2, R17, RZ ;  /* 0x0000001102029224 */ /* 0x008fca00078e02ff */
[----:B------:R0:W-:Y:S04]  /*d2f0*/  @!P1 STG.E.U8 desc[UR36][R4.64+0x1], R2 ;  /* 0x0000010204009986 */ /* 0x0001e8000c101124 */
[----:B0-----:R-:W3:Y:S01]  /*d300*/  LDL.LU R2, [R1+0x8] ;  /* 0x0000080001027983 */ /* 0x001ee20000300800 */
[C---:B------:R-:W-:Y:S02]  /*d310*/  ISETP.LT.OR P1, PT, R0.reuse, 0x1, !P2 ;  /* 0x000000010000780c */ /* 0x040fe40005721670 */
[C---:B------:R-:W-:Y:S02]  /*d320*/  ISETP.LT.OR P3, PT, R0.reuse, 0x2, !P2 ;  /* 0x000000020000780c */ /* 0x040fe40005761670 */
[----:B------:R-:W-:-:S09]  /*d330*/  ISETP.LT.OR P4, PT, R0, 0x9, !P0 ;  /* 0x000000090000780c */ /* 0x000fd20004781670 */
[----:B---3--:R-:W-:-:S05]  /*d340*/  @!P1 IMAD R2, R2, R17, RZ ;  /* 0x0000001102029224 */ /* 0x008fca00078e02ff */
[----:B------:R0:W-:Y:S04]  /*d350*/  @!P1 STG.E.U8 desc[UR36][R10.64], R2 ;  /* 0x000000020a009986 */ /* 0x0001e8000c101124 */
[----:B0-----:R-:W3:Y:S01]  /*d360*/  LDL.LU R2, [R1+0x10] ;  /* 0x0000100001027983 */ /* 0x001ee20000300800 */
[----:B------:R-:W-:Y:S01]  /*d370*/  @!P3 IMAD R3, R3, R17, RZ ;  /* 0x000000110303b224 */ /* 0x000fe200078e02ff */
[C---:B------:R-:W-:Y:S02]  /*d380*/  ISETP.LT.OR P1, PT, R0.reuse, 0xa, !P0 ;  /* 0x0000000a0000780c */ /* 0x040fe40004721670 */
[C---:B------:R-:W-:Y:S02]  /*d390*/  ISETP.LT.OR P5, PT, R0.reuse, 0x9, !P2 ;  /* 0x000000090000780c */ /* 0x040fe400057a1670 */
[----:B------:R0:W-:Y:S01]  /*d3a0*/  @!P3 STG.E.U8 desc[UR36][R10.64+0x1], R3 ;  /* 0x000001030a00b986 */ /* 0x0001e2000c101124 */
[----:B------:R-:W-:-:S03]  /*d3b0*/  ISETP.LT.OR P6, PT, R0, 0xa, !P2 ;  /* 0x0000000a0000780c */ /* 0x000fc600057c1670 */
[----:B0-----:R-:W5:Y:S01]  /*d3c0*/  LDL.LU R3, [R1+0x18] ;  /* 0x0000180001037983 */ /* 0x001f620000300800 */
[----:B---3--:R-:W-:-:S05]  /*d3d0*/  @!P4 IMAD R2, R2, R17, RZ ;  /* 0x000000110202c224 */ /* 0x008fca00078e02ff */
[----:B------:R0:W-:Y:S04]  /*d3e0*/  @!P4 STG.E.U8 desc[UR36][R4.64+0x8], R2 ;  /* 0x000008020400c986 */ /* 0x0001e8000c101124 */
[----:B0-----:R-:W3:Y:S01]  /*d3f0*/  LDL.LU R2, [R1+0x1c] ;  /* 0x00001c0001027983 */ /* 0x001ee20000300800 */
[-C--:B----4-:R-:W-:Y:S02]  /*d400*/  @!P1 IMAD R12, R12, R17.reuse, RZ ;  /* 0x000000110c0c9224 */ /* 0x090fe400078e02ff */
[----:B-----5:R-:W-:-:S03]  /*d410*/  @!P5 IMAD R3, R3, R17, RZ ;  /* 0x000000110303d224 */ /* 0x020fc600078e02ff */
[----:B------:R0:W-:Y:S04]  /*d420*/  @!P1 STG.E.U8 desc[UR36][R4.64+0x9], R12 ;  /* 0x0000090c04009986 */ /* 0x0001e8000c101124 */
[----:B------:R1:W-:Y:S04]  /*d430*/  @!P5 STG.E.U8 desc[UR36][R10.64+0x8], R3 ;  /* 0x000008030a00d986 */ /* 0x0003e8000c101124 */
[----:B0-----:R-:W4:Y:S04]  /*d440*/  LDL.LU R12, [R1+0x28] ;  /* 0x00002800010c7983 */ /* 0x001f280000300800 */
[----:B-1----:R-:W5:Y:S01]  /*d450*/  LDL.LU R3, [R1+0x20] ;  /* 0x0000200001037983 */ /* 0x002f620000300800 */
[----:B---3--:R-:W-:-:S05]  /*d460*/  @!P6 IMAD R2, R2, R17, RZ ;  /* 0x000000110202e224 */ /* 0x008fca00078e02ff */
[----:B------:R0:W-:Y:S04]  /*d470*/  @!P6 STG.E.U8 desc[UR36][R10.64+0x9], R2 ;  /* 0x000009020a00e986 */ /* 0x0001e8000c101124 */
[----:B0-----:R-:W3:Y:S01]  /*d480*/  LDL.LU R2, [R1+0x24] ;  /* 0x0000240001027983 */ /* 0x001ee20000300800 */
[C---:B------:R-:W-:Y:S02]  /*d490*/  ISETP.LT.OR P3, PT, R0.reuse, 0x11, !P0 ;  /* 0x000000110000780c */ /* 0x040fe40004761670 */
[----:B------:R-:W-:-:S11]  /*d4a0*/  ISETP.LT.OR P4, PT, R0, 0x12, !P0 ;  /* 0x000000120000780c */ /* 0x000fd60004781670 */
[----:B-----5:R-:W-:-:S05]  /*d4b0*/  @!P3 IMAD R3, R3, R17, RZ ;  /* 0x000000110303b224 */ /* 0x020fca00078e02ff */
[----:B------:R0:W-:Y:S04]  /*d4c0*/  @!P3 STG.E.U8 desc[UR36][R4.64+0x10], R3 ;  /* 0x000010030400b986 */ /* 0x0001e8000c101124 */
[----:B0-----:R-:W5:Y:S01]  /*d4d0*/  LDL.LU R3, [R1+0x2c] ;  /* 0x00002c0001037983 */ /* 0x001f620000300800 */
[----:B---3--:R-:W-:-:S05]  /*d4e0*/  @!P4 IMAD R2, R2, R17, RZ ;  /* 0x000000110202c224 */ /* 0x008fca00078e02ff */
[----:B------:R0:W-:Y:S04]  /*d4f0*/  @!P4 STG.E.U8 desc[UR36][R4.64+0x11], R2 ;  /* 0x000011020400c986 */ /* 0x0001e8000c101124 */
[----:B0-----:R-:W3:Y:S01]  /*d500*/  LDL.LU R2, [R1+0x30] ;  /* 0x0000300001027983 */ /* 0x001ee20000300800 */
[C---:B------:R-:W-:Y:S02]  /*d510*/  ISETP.LT.OR P1, PT, R0.reuse, 0x11, !P2 ;  /* 0x000000110000780c */ /* 0x040fe40005721670 */
[C---:B------:R-:W-:Y:S02]  /*d520*/  ISETP.LT.OR P5, PT, R0.reuse, 0x12, !P2 ;  /* 0x000000120000780c */ /* 0x040fe400057a1670 */
[----:B------:R-:W-:-:S09]  /*d530*/  ISETP.LT.OR P6, PT, R0, 0x19, !P0 ;  /* 0x000000190000780c */ /* 0x000fd200047c1670 */
        /* <DEDUP_REMOVED lines=43> */
[----:B-----5:R-:W-:-:S05]  /*d7f0*/  @!P6 IMAD R3, R3, R17, RZ ;  /* 0x000000110303e224 */ /* 0x020fca00078e02ff */
[----:B------:R0:W-:Y:S04]  /*d800*/  @!P6 STG.E.U8 desc[UR36][R4.64+0x29], R3 ;  /* 0x000029030400e986 */ /* 0x0001e8000c101124 */
[----:B0-----:R-:W5:Y:S01]  /*d810*/  LDL.LU R3, [R1+0x5c] ;  /* 0x00005c0001037983 */ /* 0x001f620000300800 */
        /* <DEDUP_REMOVED lines=48> */
[----:B------:R-:W-:-:S13]  /*db20*/  ISETP.LT.OR P5, PT, R0, 0x42, !P2 ;  /* 0x000000420000780c */ /* 0x000fda00057a1670 */
[----:B----4-:R-:W-:-:S05]  /*db30*/  @!P5 IMAD R12, R12, R17, RZ ;  /* 0x000000110c0cd224 */ /* 0x010fca00078e02ff */
[----:B------:R-:W-:Y:S01]  /*db40*/  @!P5 STG.E.U8 desc[UR36][R10.64+0x41], R12 ;  /* 0x0000410c0a00d986 */ /* 0x000fe2000c101124 */
[----:B---3--:R-:W-:-:S05]  /*db50*/  @!P4 IMAD R2, R2, R17, RZ ;  /* 0x000000110202c224 */ /* 0x008fca00078e02ff */
[----:B------:R0:W-:Y:S04]  /*db60*/  @!P4 STG.E.U8 desc[UR36][R10.64+0x40], R2 ;  /* 0x000040020a00c986 */ /* 0x0001e8000c101124 */
[----:B0-----:R-:W3:Y:S04]  /*db70*/  LDL.LU R2, [R1+0x90] ;  /* 0x0000900001027983 */ /* 0x001ee80000300800 */
[----:B------:R-:W4:Y:S01]  /*db80*/  LDL.LU R12, [R1+0xac] ;  /* 0x0000ac00010c7983 */ /* 0x000f220000300800 */
[C---:B------:R-:W-:Y:S02]  /*db90*/  ISETP.LT.OR P6, PT, R0.reuse, 0x49, !P0 ;  /* 0x000000490000780c */ /* 0x040fe400047c1670 */
[----:B------:R-:W-:-:S02]  /*dba0*/  ISETP.LT.OR P1, PT, R0, 0x4a, !P0 ;  /* 0x0000004a0000780c */ /* 0x000fc40004721670 */
[C---:B------:R-:W-:Y:S02]  /*dbb0*/  ISETP.LT.OR P3, PT, R0.reuse, 0x49, !P2 ;  /* 0x000000490000780c */ /* 0x040fe40005761670 */
[C---:B------:R-:W-:Y:S02]  /*dbc0*/  ISETP.LT.OR P4, PT, R0.reuse, 0x4a, !P2 ;  /* 0x0000004a0000780c */ /* 0x040fe40005781670 */
[----:B------:R-:W-:-:S07]  /*dbd0*/  ISETP.LT.OR P5, PT, R0, 0x51, !P0 ;  /* 0x000000510000780c */ /* 0x000fce00047a1670 */
[----:B-----5:R-:W-:-:S05]  /*dbe0*/  @!P1 IMAD R3, R3, R17, RZ ;  /* 0x0000001103039224 */ /* 0x020fca00078e02ff */
[----:B------:R4:W-:Y:S01]  /*dbf0*/  @!P1 STG.E.U8 desc[UR36][R4.64+0x49], R3 ;  /* 0x0000490304009986 */ /* 0x0009e2000c101124 */
[----:B------:R-:W-:Y:S01]  /*dc00*/  ISETP.LT.OR P1, PT, R0, 0x51, !P2 ;  /* 0x000000510000780c */ /* 0x000fe20005721670 */
[-C--:B------:R-:W-:Y:S02]  /*dc10*/  @!P3 IMAD R13, R13, R17.reuse, RZ ;  /* 0x000000110d0db224 */ /* 0x080fe400078e02ff */
[-C--:B------:R-:W-:Y:S02]  /*dc20*/  @!P4 IMAD R15, R15, R17.reuse, RZ ;  /* 0x000000110f0fc224 */ /* 0x080fe400078e02ff */
[----:B------:R-:W-:-:S08]  /*dc30*/  @!P5 IMAD R21, R21, R17, RZ ;  /* 0x000000111515d224 */ /* 0x000fd000078e02ff */
[-C--:B------:R-:W-:Y:S02]  /*dc40*/  @!P1 IMAD R153, R153, R17.reuse, RZ ;  /* 0x0000001199999224 */ /* 0x080fe400078e02ff */
[----:B---3--:R-:W-:-:S05]  /*dc50*/  @!P6 IMAD R2, R2, R17, RZ ;  /* 0x000000110202e224 */ /* 0x008fca00078e02ff */
[----:B------:R-:W-:Y:S01]  /*dc60*/  @!P6 STG.E.U8 desc[UR36][R4.64+0x48], R2 ;  /* 0x000048020400e986 */ /* 0x000fe2000c101124 */
[----:B------:R-:W-:-:S03]  /*dc70*/  ISETP.LT.OR P6, PT, R0, 0x52, !P0 ;  /* 0x000000520000780c */ /* 0x000fc600047c1670 */
[----:B------:R0:W-:Y:S01]  /*dc80*/  @!P3 STG.E.U8 desc[UR36][R10.64+0x48], R13 ;  /* 0x0000480d0a00b986 */ /* 0x0001e2000c101124 */
[----:B------:R-:W-:-:S03]  /*dc90*/  ISETP.LT.OR P3, PT, R0, 0x52, !P2 ;  /* 0x000000520000780c */ /* 0x000fc60005761670 */
[----:B------:R1:W-:Y:S01]  /*dca0*/  @!P4 STG.E.U8 desc[UR36][R10.64+0x49], R15 ;  /* 0x0000490f0a00c986 */ /* 0x0003e2000c101124 */
[----:B------:R-:W-:-:S05]  /*dcb0*/  ISETP.LT.OR P4, PT, R0, 0x59, !P0 ;  /* 0x000000590000780c */ /* 0x000fca0004781670 */
[----:B------:R-:W-:Y:S01]  /*dcc0*/  @!P6 IMAD R23, R23, R17, RZ ;  /* 0x000000111717e224 */ /* 0x000fe200078e02ff */
[----:B------:R3:W-:Y:S01]  /*dcd0*/  @!P5 STG.E.U8 desc[UR36][R4.64+0x50], R21 ;  /* 0x000050150400d986 */ /* 0x0007e2000c101124 */
[----:B------:R-:W-:-:S03]  /*dce0*/  ISETP.LT.OR P5, PT, R0, 0x5a, !P0 ;  /* 0x0000005a0000780c */ /* 0x000fc600047a1670 */
[----:B------:R5:W-:Y:S01]  /*dcf0*/  @!P6 STG.E.U8 desc[UR36][R4.64+0x51], R23 ;  /* 0x000051170400e986 */ /* 0x000be2000c101124 */
[----:B------:R-:W-:-:S03]  /*dd00*/  ISETP.LT.OR P6, PT, R0, 0x59, !P2 ;  /* 0x000000590000780c */ /* 0x000fc600057c1670 */
[----:B------:R-:W-:Y:S01]  /*dd10*/  @!P1 STG.E.U8 desc[UR36][R10.64+0x50], R153 ;  /* 0x000050990a009986 */ /* 0x000fe2000c101124 */
[----:B------:R-:W-:Y:S01]  /*dd20*/  ISETP.LT.OR P1, PT, R0, 0x5a, !P2 ;  /* 0x0000005a0000780c */ /* 0x000fe20005721670 */
[-C--:B----4-:R-:W-:Y:S02]  /*dd30*/  @!P3 IMAD R3, R12, R17.reuse, RZ ;  /* 0x000000110c03b224 */ /* 0x090fe400078e02ff */
[-C--:B0-----:R-:W-:Y:S02]  /*dd40*/  @!P4 IMAD R13, R235, R17.reuse, RZ ;  /* 0x00000011eb0dc224 */ /* 0x081fe400078e02ff */
[-C--:B-1----:R-:W-:Y:S01]  /*dd50*/  @!P5 IMAD R15, R234, R17.reuse, RZ ;  /* 0x00000011ea0fd224 */ /* 0x082fe200078e02ff */
[----:B------:R0:W-:Y:S03]  /*dd60*/  @!P3 STG.E.U8 desc[UR36][R10.64+0x51], R3 ;  /* 0x000051030a00b986 */ /* 0x0001e6000c101124 */
[----:B---3--:R-:W-:Y:S01]  /*dd70*/  @!P6 IMAD R21, R233, R17, RZ ;  /* 0x00000011e915e224 */ /* 0x008fe200078e02ff */
[----:B------:R1:W-:Y:S01]  /*dd80*/  @!P4 STG.E.U8 desc[UR36][R4.64+0x58], R13 ;  /* 0x0000580d0400c986 */ /* 0x0003e2000c101124 */
[----:B------:R-:W-:-:S02]  /*dd90*/  ISETP.LT.OR P3, PT, R0, 0x61, !P0 ;  /* 0x000000610000780c */ /* 0x000fc40004761670 */
[----:B-----5:R-:W-:Y:S01]  /*dda0*/  @!P1 IMAD R23, R232, R17, RZ ;  /* 0x00000011e8179224 */ /* 0x020fe200078e02ff */
[C---:B------:R-:W-:Y:S01]  /*ddb0*/  ISETP.LT.OR P4, PT, R0.reuse, 0x62, !P0 ;  /* 0x000000620000780c */ /* 0x040fe20004781670 */
[----:B------:R3:W-:Y:S01]  /*ddc0*/  @!P5 STG.E.U8 desc[UR36][R4.64+0x59], R15 ;  /* 0x0000590f0400d986 */ /* 0x0007e2000c101124 */
[----:B------:R-:W-:-:S03]  /*ddd0*/  ISETP.LT.OR P5, PT, R0, 0x61, !P2 ;  /* 0x000000610000780c */ /* 0x000fc600057a1670 */
[----:B------:R4:W-:Y:S01]  /*dde0*/  @!P6 STG.E.U8 desc[UR36][R10.64+0x58], R21 ;  /* 0x000058150a00e986 */ /* 0x0009e2000c101124 */
[----:B------:R-:W-:-:S03]  /*ddf0*/  ISETP.LT.OR P6, PT, R0, 0x62, !P2 ;  /* 0x000000620000780c */ /* 0x000fc600057c1670 */
[----:B------:R-:W-:Y:S01]  /*de00*/  @!P1 STG.E.U8 desc[UR36][R10.64+0x59], R23 ;  /* 0x000059170a009986 */ /* 0x000fe2000c101124 */
[----:B------:R-:W-:Y:S01]  /*de10*/  ISETP.LT.OR P1, PT, R0, 0x69, !P0 ;  /* 0x000000690000780c */ /* 0x000fe20004721670 */
[-C--:B0-----:R-:W-:Y:S02]  /*de20*/  @!P3 IMAD R3, R231, R17.reuse, RZ ;  /* 0x00000011e703b224 */ /* 0x081fe400078e02ff */
[-C--:B-1----:R-:W-:Y:S02]  /*de30*/  @!P4 IMAD R13, R230, R17.reuse, RZ ;  /* 0x00000011e60dc224 */ /* 0x082fe400078e02ff */
[-C--:B---3--:R-:W-:Y:S01]  /*de40*/  @!P5 IMAD R15, R229, R17.reuse, RZ ;  /* 0x00000011e50fd224 */ /* 0x088fe200078e02ff */
[----:B------:R0:W-:Y:S03]  /*de50*/  @!P3 STG.E.U8 desc[UR36][R4.64+0x60], R3 ;  /* 0x000060030400b986 */ /* 0x0001e6000c101124 */
[----:B----4-:R-:W-:Y:S01]  /*de60*/  @!P6 IMAD R21, R228, R17, RZ ;  /* 0x00000011e415e224 */ /* 0x010fe200078e02ff */
[----:B------:R1:W-:Y:S01]  /*de70*/  @!P4 STG.E.U8 desc[UR36][R4.64+0x61], R13 ;  /* 0x0000610d0400c986 */ /* 0x0003e2000c101124 */
[----:B------:R-:W-:-:S02]  /*de80*/  ISETP.LT.OR P3, PT, R0, 0x6a, !P0 ;  /* 0x0000006a0000780c */ /* 0x000fc40004761670 */
[----:B------:R-:W-:Y:S01]  /*de90*/  @!P1 IMAD R153, R227, R17, RZ ;  /* 0x00000011e3999224 */ /* 0x000fe200078e02ff */
        /* <DEDUP_REMOVED lines=131> */
[-C--:B----4-:R-:W-:Y:S01]  /*e6d0*/  @!P6 IMAD R21, R183, R17.reuse, RZ ;  /* 0x00000011b715e224 */ /* 0x090fe200078e02ff */
[----:B------:R1:W-:Y:S03]  /*e6e0*/  @!P4 STG.E.U8 desc[UR36][R10.64+0xb8], R13 ;  /* 0x0000b80d0a00c986 */ /* 0x0003e6000c101124 */
[----:B------:R-:W-:Y:S01]  /*e6f0*/  @!P1 IMAD R23, R182, R17, RZ ;  /* 0x00000011b6179224 */ /* 0x000fe200078e02ff */
[C---:B------:R-:W-:Y:S01]  /*e700*/  ISETP.LT.OR P3, PT, R0.reuse, 0xc1, !P2 ;  /* 0x000000c10000780c */ /* 0x040fe20005761670 */
[----:B------:R3:W-:Y:S01]  /*e710*/  @!P5 STG.E.U8 desc[UR36][R10.64+0xb9], R15 ;  /* 0x0000b90f0a00d986 */ /* 0x0007e2000c101124 */
[----:B------:R-:W-:-:S02]  /*e720*/  ISETP.LT.OR P4, PT, R0, 0xc2, !P2 ;  /* 0x000000c20000780c */ /* 0x000fc40005781670 */
[C---:B------:R-:W-:Y:S01]  /*e730*/  ISETP.LT.OR P5, PT, R0.reuse, 0xc9, !P0 ;  /* 0x000000c90000780c */ /* 0x040fe200047a1670 */
[----:B------:R4:W-:Y:S01]  /*e740*/  @!P6 STG.E.U8 desc[UR36][R4.64+0xc0], R21 ;  /* 0x0000c0150400e986 */ /* 0x0009e2000c101124 */
[----:B------:R-:W-:-:S03]  /*e750*/  ISETP.LT.OR P6, PT, R0, 0xca, !P0 ;  /* 0x000000ca0000780c */ /* 0x000fc600047c1670 */
[----:B------:R-:W-:Y:S01]  /*e760*/  @!P1 STG.E.U8 desc[UR36][R4.64+0xc1], R23 ;  /* 0x0000c11704009986 */ /* 0x000fe2000c101124 */
[----:B------:R-:W-:-:S03]  /*e770*/  ISETP.LT.OR P1, PT, R0, 0xc9, !P2 ;  /* 0x000000c90000780c */ /* 0x000fc60005721670 */
[-C--:B0-----:R-:W-:Y:S02]  /*e780*/  @!P3 IMAD R3, R181, R17.reuse, RZ ;  /* 0x00000011b503b224 */ /* 0x081fe400078e02ff */
[-C--:B-1----:R-:W-:Y:S02]  /*e790*/  @!P4 IMAD R13, R180, R17.reuse, RZ ;  /* 0x00000011b40dc224 */ /* 0x082fe400078e02ff */
[-C--:B---3--:R-:W-:Y:S02]  /*e7a0*/  @!P5 IMAD R15, R179, R17.reuse, RZ ;  /* 0x00000011b30fd224 */ /* 0x088fe400078e02ff */
[-C--:B----4-:R-:W-:Y:S01]  /*e7b0*/  @!P6 IMAD R21, R178, R17.reuse, RZ ;  /* 0x00000011b215e224 */ /* 0x090fe200078e02ff */
[----:B------:R0:W-:Y:S03]  /*e7c0*/  @!P3 STG.E.U8 desc[UR36][R10.64+0xc0], R3 ;  /* 0x0000c0030a00b986 */ /* 0x0001e6000c101124 */
[----:B------:R-:W-:Y:S01]  /*e7d0*/  @!P1 IMAD R153, R177, R17, RZ ;  /* 0x00000011b1999224 */ /* 0x000fe200078e02ff */
[----:B------:R1:W-:Y:S01]  /*e7e0*/  @!P4 STG.E.U8 desc[UR36][R10.64+0xc1], R13 ;  /* 0x0000c10d0a00c986 */ /* 0x0003e2000c101124 */
[----:B------:R-:W-:-:S02]  /*e7f0*/  ISETP.LT.OR P3, PT, R0, 0xca, !P2 ;  /* 0x000000ca0000780c */ /* 0x000fc40005761670 */
        /* <DEDUP_REMOVED lines=33> */
[----:B------:R4:W-:Y:S04]  /*ea10*/  @!P6 STG.E.U8 desc[UR36][R10.64+0xd9], R21 ;  /* 0x0000d9150a00e986 */ /* 0x0009e8000c101124 */
[----:B------:R-:W-:Y:S01]  /*ea20*/  @!P1 STG.E.U8 desc[UR36][R4.64+0xe0], R153 ;  /* 0x0000e09904009986 */ /* 0x000fe2000c101124 */
[C---:B------:R-:W-:Y:S02]  /*ea30*/  ISETP.LT.OR P1, PT, R0.reuse, 0xea, !P0 ;  /* 0x000000ea0000780c */ /* 0x040fe40004721670 */
[----:B------:R-:W-:Y:S01]  /*ea40*/  ISETP.LT.OR P6, PT, R0, 0xe9, !P0 ;  /* 0x000000e90000780c */ /* 0x000fe200047c1670 */
[-C--:B0-----:R-:W-:Y:S02]  /*ea50*/  @!P3 IMAD R3, R166, R17.reuse, RZ ;  /* 0x00000011a603b224 */ /* 0x081fe400078e02ff */
[----:B-1----:R-:W-:-:S02]  /*ea60*/  @!P4 IMAD R13, R165, R17, RZ ;  /* 0x00000011a50dc224 */ /* 0x002fc400078e02ff */
[----:B---3--:R-:W-:Y:S01]  /*ea70*/  @!P5 IMAD R15, R164, R17, RZ ;  /* 0x00000011a40fd224 */ /* 0x008fe200078e02ff */
[----:B------:R0:W-:Y:S01]  /*ea80*/  @!P3 STG.E.U8 desc[UR36][R4.64+0xe1], R3 ;  /* 0x0000e1030400b986 */ /* 0x0001e2000c101124 */
[----:B------:R-:W-:-:S04]  /*ea90*/  ISETP.LT.OR P3, PT, R0, 0xe9, !P2 ;  /* 0x000000e90000780c */ /* 0x000fc80005761670 */
[-C--:B------:R-:W-:Y:S01]  /*eaa0*/  @!P1 IMAD R23, R162, R17.reuse, RZ ;  /* 0x00000011a2179224 */ /* 0x080fe200078e02ff */
[----:B------:R2:W-:Y:S01]  /*eab0*/  @!P4 STG.E.U8 desc[UR36][R10.64+0xe0], R13 ;  /* 0x0000e00d0a00c986 */ /* 0x0005e2000c101124 */
[----:B----4-:R-:W-:Y:S01]  /*eac0*/  @!P6 IMAD R21, R163, R17, RZ ;  /* 0x00000011a315e224 */ /* 0x010fe200078e02ff */
[C---:B------:R-:W-:Y:S02]  /*ead0*/  ISETP.LT.OR P4, PT, R0.reuse, 0xea, !P2 ;  /* 0x000000ea0000780c */ /* 0x040fe40005781670 */
[----:B------:R1:W-:Y:S01]  /*eae0*/  @!P5 STG.E.U8 desc[UR36][R10.64+0xe1], R15 ;  /* 0x0000e10f0a00d986 */ /* 0x0003e2000c101124 */
[----:B------:R-:W-:-:S03]  /*eaf0*/  ISETP.LT.OR P5, PT, R0, 0xf1, !P0 ;  /* 0x000000f10000780c */ /* 0x000fc600047a1670 */
[----:B------:R-:W-:Y:S01]  /*eb00*/  @!P1 STG.E.U8 desc[UR36][R4.64+0xe9], R23 ;  /* 0x0000e91704009986 */ /* 0x000fe2000c101124 */
[----:B------:R-:W-:-:S03]  /*eb10*/  ISETP.LT.OR P1, PT, R0, 0xf2, !P0 ;  /* 0x000000f20000780c */ /* 0x000fc60004721670 */
[----:B------:R3:W-:Y:S01]  /*eb20*/  @!P6 STG.E.U8 desc[UR36][R4.64+0xe8], R21 ;  /* 0x0000e8150400e986 */ /* 0x0007e2000c101124 */
[----:B------:R-:W-:Y:S01]  /*eb30*/  ISETP.LT.OR P6, PT, R0, 0xf1, !P2 ;  /* 0x000000f10000780c */ /* 0x000fe200057c1670 */
[-C--:B0-----:R-:W-:Y:S02]  /*eb40*/  @!P3 IMAD R3, R161, R17.reuse, RZ ;  /* 0x00000011a103b224 */ /* 0x081fe400078e02ff */
[-C--:B--2---:R-:W-:Y:S02]  /*eb50*/  @!P4 IMAD R13, R160, R17.reuse, RZ ;  /* 0x00000011a00dc224 */ /* 0x084fe400078e02ff */
[-C--:B-1----:R-:W-:Y:S01]  /*eb60*/  @!P5 IMAD R15, R159, R17.reuse, RZ ;  /* 0x000000119f0fd224 */ /* 0x082fe200078e02ff */
[----:B------:R0:W-:Y:S01]  /*eb70*/  @!P3 STG.E.U8 desc[UR36][R10.64+0xe8], R3 ;  /* 0x0000e8030a00b986 */ /* 0x0001e2000c101124 */
[----:B------:R-:W-:Y:S02]  /*eb80*/  ISETP.LT.OR P3, PT, R0, 0xf2, !P2 ;  /* 0x000000f20000780c */ /* 0x000fe40005761670 */
[-C--:B---3--:R-:W-:Y:S01]  /*eb90*/  @!P1 IMAD R21, R158, R17.reuse, RZ ;  /* 0x000000119e159224 */ /* 0x088fe200078e02ff */
[----:B------:R1:W-:Y:S03]  /*eba0*/  @!P4 STG.E.U8 desc[UR36][R10.64+0xe9], R13 ;  /* 0x0000e90d0a00c986 */ /* 0x0003e6000c101124 */
[----:B------:R-:W-:Y:S01]  /*ebb0*/  @!P6 IMAD R23, R157, R17, RZ ;  /* 0x000000119d17e224 */ /* 0x000fe200078e02ff */
[C---:B------:R-:W-:Y:S01]  /*ebc0*/  ISETP.LT.OR P4, PT, R0.reuse, 0xf9, !P0 ;  /* 0x000000f90000780c */ /* 0x040fe20004781670 */
[----:B------:R-:W-:Y:S01]  /*ebd0*/  @!P1 STG.E.U8 desc[UR36][R4.64+0xf1], R21 ;  /* 0x0000f11504009986 */ /* 0x000fe2000c101124 */
[----:B------:R-:W-:-:S02]  /*ebe0*/  ISETP.LT.OR P0, PT, R0, 0xfa, !P0 ;  /* 0x000000fa0000780c */ /* 0x000fc40004701670 */
[----:B------:R-:W-:Y:S01]  /*ebf0*/  ISETP.GE.AND P1, PT, R154, 0x81, PT ;  /* 0x000000819a00780c */ /* 0x000fe20003f26270 */
[----:B------:R2:W-:Y:S01]  /*ec00*/  @!P5 STG.E.U8 desc[UR36][R4.64+0xf0], R15 ;  /* 0x0000f00f0400d986 */ /* 0x0005e2000c101124 */
[C---:B------:R-:W-:Y:S02]  /*ec10*/  ISETP.LT.OR P5, PT, R0.reuse, 0xf9, !P2 ;  /* 0x000000f90000780c */ /* 0x040fe400057a1670 */
[C---:B------:R-:W-:Y:S01]  /*ec20*/  ISETP.LT.OR P2, PT, R0.reuse, 0xfa, !P2 ;  /* 0x000000fa0000780c */ /* 0x040fe20005741670 */
[----:B------:R3:W-:Y:S01]  /*ec30*/  @!P6 STG.E.U8 desc[UR36][R10.64+0xf0], R23 ;  /* 0x0000f0170a00e986 */ /* 0x0007e2000c101124 */
[----:B------:R-:W-:Y:S01]  /*ec40*/  ISETP.LT.OR P6, PT, R0, 0x1, !P1 ;  /* 0x000000010000780c */ /* 0x000fe20004fc1670 */
[-C--:B0-----:R-:W-:Y:S02]  /*ec50*/  @!P3 IMAD R3, R156, R17.reuse, RZ ;  /* 0x000000119c03b224 */ /* 0x081fe400078e02ff */
[-C--:B-1----:R-:W-:Y:S02]  /*ec60*/  @!P4 IMAD R13, R152, R17.reuse, RZ ;  /* 0x00000011980dc224 */ /* 0x082fe400078e02ff */
[----:B------:R-:W-:Y:S01]  /*ec70*/  @!P0 IMAD R153, R22, R17, RZ ;  /* 0x0000001116998224 */ /* 0x000fe200078e02ff */
[----:B------:R0:W-:Y:S01]  /*ec80*/  @!P3 STG.E.U8 desc[UR36][R10.64+0xf1], R3 ;  /* 0x0000f1030a00b986 */ /* 0x0001e2000c101124 */
[----:B------:R-:W-:-:S02]  /*ec90*/  ISETP.GE.AND P3, PT, R154, 0x89, PT ;  /* 0x000000899a00780c */ /* 0x000fc40003f66270 */
[-C--:B--2---:R-:W-:Y:S02]  /*eca0*/  @!P5 IMAD R15, R20, R17.reuse, RZ ;  /* 0x00000011140fd224 */ /* 0x084fe400078e02ff */
[-C--:B------:R-:W-:Y:S01]  /*ecb0*/  @!P2 IMAD R21, R14, R17.reuse, RZ ;  /* 0x000000110e15a224 */ /* 0x080fe200078e02ff */
[----:B------:R-:W-:Y:S01]  /*ecc0*/  @!P0 STG.E.U8 desc[UR36][R4.64+0xf9], R153 ;  /* 0x0000f99904008986 */ /* 0x000fe2000c101124 */
[----:B---3--:R-:W-:Y:S01]  /*ecd0*/  @!P6 IMAD R23, R24, R17, RZ ;  /* 0x000000111817e224 */ /* 0x008fe200078e02ff */
[C---:B------:R-:W-:Y:S02]  /*ece0*/  ISETP.LT.OR P0, PT, R0.reuse, 0x2, !P1 ;  /* 0x000000020000780c */ /* 0x040fe40004f01670 */
[----:B------:R1:W-:Y:S01]  /*ecf0*/  @!P4 STG.E.U8 desc[UR36][R4.64+0xf8], R13 ;  /* 0x0000f80d0400c986 */ /* 0x0003e2000c101124 */
[----:B------:R-:W-:-:S03]  /*ed00*/  ISETP.LT.OR P4, PT, R0, 0x1, !P3 ;  /* 0x000000010000780c */ /* 0x000fc60005f81670 */
[----:B------:R-:W-:Y:S01]  /*ed10*/  @!P5 STG.E.U8 desc[UR36][R10.64+0xf8], R15 ;  /* 0x0000f80f0a00d986 */ /* 0x000fe2000c101124 */
[----:B------:R-:W-:-:S03]  /*ed20*/  ISETP.LT.OR P5, PT, R0, 0x2, !P3 ;  /* 0x000000020000780c */ /* 0x000fc60005fa1670 */
[----:B------:R-:W-:Y:S01]  /*ed30*/  @!P2 STG.E.U8 desc[UR36][R10.64+0xf9], R21 ;  /* 0x0000f9150a00a986 */ /* 0x000fe2000c101124 */
[----:B------:R-:W-:-:S03]  /*ed40*/  ISETP.LT.OR P2, PT, R0, 0x9, !P1 ;  /* 0x000000090000780c */ /* 0x000fc60004f41670 */
[----:B------:R-:W-:Y:S01]  /*ed50*/  @!P6 STG.E.U8 desc[UR36][R6.64], R23 ;  /* 0x000000170600e986 */ /* 0x000fe2000c101124 */
[----:B------:R-:W-:Y:S01]  /*ed60*/  ISETP.LT.OR P6, PT, R0, 0xa, !P1 ;  /* 0x0000000a0000780c */ /* 0x000fe20004fc1670 */
[-C--:B------:R-:W-:Y:S02]  /*ed70*/  @!P0 IMAD R25, R25, R17.reuse, RZ ;  /* 0x0000001119198224 */ /* 0x080fe400078e02ff */
[-C--:B0-----:R-:W-:Y:S02]  /*ed80*/  @!P4 IMAD R3, R26, R17.reuse, RZ ;  /* 0x000000111a03c224 */ /* 0x081fe400078e02ff */
[-C--:B------:R-:W-:Y:S01]  /*ed90*/  @!P5 IMAD R27, R27, R17.reuse, RZ ;  /* 0x000000111b1bd224 */ /* 0x080fe200078e02ff */
[----:B------:R-:W-:Y:S03]  /*eda0*/  @!P0 STG.E.U8 desc[UR36][R6.64+0x1], R25 ;  /* 0x0000011906008986 */ /* 0x000fe6000c101124 */
[----:B-1----:R-:W-:Y:S01]  /*edb0*/  @!P2 IMAD R5, R28, R17, RZ ;  /* 0x000000111c05a224 */ /* 0x002fe200078e02ff */
[----:B------:R0:W-:Y:S01]  /*edc0*/  @!P4 STG.E.U8 desc[UR36][R8.64], R3 ;  /* 0x000000030800c986 */ /* 0x0001e2000c101124 */
[----:B------:R-:W-:-:S02]  /*edd0*/  ISETP.LT.OR P0, PT, R0, 0xa, !P3 ;  /* 0x0000000a0000780c */ /* 0x000fc40005f01670 */
[----:B------:R-:W-:Y:S01]  /*ede0*/  @!P6 IMAD R29, R29, R17, RZ ;  /* 0x000000111d1de224 */ /* 0x000fe200078e02ff */
[C---:B------:R-:W-:Y:S01]  /*edf0*/  ISETP.LT.OR P4, PT, R0.reuse, 0x9, !P3 ;  /* 0x000000090000780c */ /* 0x040fe20005f81670 */
[----:B------:R-:W-:Y:S01]  /*ee00*/  @!P5 STG.E.U8 desc[UR36][R8.64+0x1], R27 ;  /* 0x0000011b0800d986 */ /* 0x000fe2000c101124 */
[----:B------:R-:W-:-:S03]  /*ee10*/  ISETP.LT.OR P5, PT, R0, 0x11, !P1 ;  /* 0x000000110000780c */ /* 0x000fc60004fa1670 */
[----:B------:R1:W-:Y:S01]  /*ee20*/  @!P2 STG.E.U8 desc[UR36][R6.64+0x8], R5 ;  /* 0x000008050600a986 */ /* 0x0003e2000c101124 */
[----:B------:R-:W-:-:S03]  /*ee30*/  ISETP.LT.OR P2, PT, R0, 0x12, !P1 ;  /* 0x000000120000780c */ /* 0x000fc60004f41670 */
[----:B------:R-:W-:Y:S01]  /*ee40*/  @!P6 STG.E.U8 desc[UR36][R6.64+0x9], R29 ;  /* 0x0000091d0600e986 */ /* 0x000fe2000c101124 */
[----:B------:R-:W-:Y:S01]  /*ee50*/  ISETP.LT.OR P6, PT, R0, 0x11, !P3 ;  /* 0x000000110000780c */ /* 0x000fe20005fc1670 */
[-C--:B------:R-:W-:Y:S02]  /*ee60*/  @!P0 IMAD R31, R31, R17.reuse, RZ ;  /* 0x000000111f1f8224 */ /* 0x080fe400078e02ff */
[-C--:B0-----:R-:W-:Y:S02]  /*ee70*/  @!P4 IMAD R3, R30, R17.reuse, RZ ;  /* 0x000000111e03c224 */ /* 0x081fe400078e02ff */
[-C--:B------:R-:W-:Y:S01]  /*ee80*/  @!P5 IMAD R11, R32, R17.reuse, RZ ;  /* 0x00000011200bd224 */ /* 0x080fe200078e02ff */
[----:B------:R-:W-:Y:S03]  /*ee90*/  @!P0 STG.E.U8 desc[UR36][R8.64+0x9], R31 ;  /* 0x0000091f08008986 */ /* 0x000fe6000c101124 */
[----:B------:R-:W-:Y:S01]  /*eea0*/  @!P2 IMAD R33, R33, R17, RZ ;  /* 0x000000112121a224 */ /* 0x000fe200078e02ff */
[----:B------:R0:W-:Y:S01]  /*eeb0*/  @!P4 STG.E.U8 desc[UR36][R8.64+0x8], R3 ;  /* 0x000008030800c986 */ /* 0x0001e2000c101124 */
[----:B------:R-:W-:-:S02]  /*eec0*/  ISETP.LT.OR P0, PT, R0, 0x12, !P3 ;  /* 0x000000120000780c */ /* 0x000fc40005f01670 */
[----:B-1----:R-:W-:Y:S01]  /*eed0*/  @!P6 IMAD R5, R34, R17, RZ ;  /* 0x000000112205e224 */ /* 0x002fe200078e02ff */
[C---:B------:R-:W-:Y:S01]  /*eee0*/  ISETP.LT.OR P4, PT, R0.reuse, 0x19, !P1 ;  /* 0x000000190000780c */ /* 0x040fe20004f81670 */
[----:B------:R-:W-:Y:S01]  /*eef0*/  @!P5 STG.E.U8 desc[UR36][R6.64+0x10], R11 ;  /* 0x0000100b0600d986 */ /* 0x000fe2000c101124 */
[----:B------:R-:W-:-:S03]  /*ef00*/  ISETP.LT.OR P5, PT, R0, 0x1a, !P1 ;  /* 0x0000001a0000780c */ /* 0x000fc60004fa1670 */
[----:B------:R-:W-:Y:S01]  /*ef10*/  @!P2 STG.E.U8 desc[UR36][R6.64+0x11], R33 ;  /* 0x000011210600a986 */ /* 0x000fe2000c101124 */
[----:B------:R-:W-:-:S03]  /*ef20*/  ISETP.LT.OR P2, PT, R0, 0x19, !P3 ;  /* 0x000000190000780c */ /* 0x000fc60005f41670 */
[----:B------:R1:W-:Y:S01]  /*ef30*/  @!P6 STG.E.U8 desc[UR36][R8.64+0x10], R5 ;  /* 0x000010050800e986 */ /* 0x0003e2000c101124 */
[----:B------:R-:W-:Y:S01]  /*ef40*/  ISETP.LT.OR P6, PT, R0, 0x1a, !P3 ;  /* 0x0000001a0000780c */ /* 0x000fe20005fc1670 */
[-C--:B------:R-:W-:Y:S02]  /*ef50*/  @!P0 IMAD R35, R35, R17.reuse, RZ ;  /* 0x0000001123238224 */ /* 0x080fe400078e02ff */
[-C--:B0-----:R-:W-:Y:S02]  /*ef60*/  @!P4 IMAD R3, R36, R17.reuse, RZ ;  /* 0x000000112403c224 */ /* 0x081fe400078e02ff */
[-C--:B------:R-:W-:Y:S01]  /*ef70*/  @!P5 IMAD R37, R37, R17.reuse, RZ ;  /* 0x000000112525d224 */ /* 0x080fe200078e02ff */
[----:B------:R-:W-:Y:S01]  /*ef80*/  @!P0 STG.E.U8 desc[UR36][R8.64+0x11], R35 ;  /* 0x0000112308008986 */ /* 0x000fe2000c101124 */
[----:B------:R-:W-:Y:S02]  /*ef90*/  ISETP.LT.OR P0, PT, R0, 0x22, !P1 ;  /* 0x000000220000780c */ /* 0x000fe40004f01670 */
[----:B-1----:R-:W-:-:S04]  /*efa0*/  @!P2 IMAD R5, R38, R17, RZ ;  /* 0x000000112605a224 */ /* 0x002fc800078e02ff */
[----:B------:R-:W-:Y:S01]  /*efb0*/  @!P6 IMAD R39, R39, R17, RZ ;  /* 0x000000112727e224 */ /* 0x000fe200078e02ff */
[----:B------:R0:W-:Y:S01]  /*efc0*/  @!P4 STG.E.U8 desc[UR36][R6.64+0x18], R3 ;  /* 0x000018030600c986 */ /* 0x0001e2000c101124 */
[----:B------:R-:W-:-:S03]  /*efd0*/  ISETP.LT.OR P4, PT, R0, 0x21, !P1 ;  /* 0x000000210000780c */ /* 0x000fc60004f81670 */
        /* <DEDUP_REMOVED lines=216> */
[-C--:B0-----:R-:W-:Y:S02]  /*fd60*/  @!P4 IMAD R3, R110, R17.reuse, RZ ;  /* 0x000000116e03c224 */ /* 0x081fe400078e02ff */
[-C--:B------:R-:W-:Y:S02]  /*fd70*/  @!P0 IMAD R111, R111, R17.reuse, RZ ;  /* 0x000000116f6f8224 */ /* 0x080fe400078e02ff */
[-C--:B------:R-:W-:Y:S01]  /*fd80*/  @!P5 IMAD R11, R112, R17.reuse, RZ ;  /* 0x00000011700bd224 */ /* 0x080fe200078e02ff */
[----:B------:R0:W-:Y:S03]  /*fd90*/  @!P4 STG.E.U8 desc[UR36][R8.64+0xa8], R3 ;  /* 0x0000a8030800c986 */ /* 0x0001e6000c101124 */
[-C--:B------:R-:W-:Y:S01]  /*fda0*/  @!P2 IMAD R113, R113, R17.reuse, RZ ;  /* 0x000000117171a224 */ /* 0x080fe200078e02ff */
[----:B------:R-:W-:Y:S03]  /*fdb0*/  @!P0 STG.E.U8 desc[UR36][R8.64+0xa9], R111 ;  /* 0x0000a96f08008986 */ /* 0x000fe6000c101124 */
[----:B-1----:R-:W-:Y:S01]  /*fdc0*/  @!P6 IMAD R5, R114, R17, RZ ;  /* 0x000000117205e224 */ /* 0x002fe200078e02ff */
[C---:B------:R-:W-:Y:S01]  /*fdd0*/  ISETP.LT.OR P0, PT, R0.reuse, 0xb2, !P3 ;  /* 0x000000b20000780c */ /* 0x040fe20005f01670 */
[----:B------:R-:W-:Y:S01]  /*fde0*/  @!P5 STG.E.U8 desc[UR36][R6.64+0xb0], R11 ;  /* 0x0000b00b0600d986 */ /* 0x000fe2000c101124 */
[----:B------:R-:W-:-:S02]  /*fdf0*/  ISETP.LT.OR P5, PT, R0, 0xba, !P1 ;  /* 0x000000ba0000780c */ /* 0x000fc40004fa1670 */
[C---:B------:R-:W-:Y:S01]  /*fe00*/  ISETP.LT.OR P4, PT, R0.reuse, 0xb9, !P1 ;  /* 0x000000b90000780c */ /* 0x040fe20004f81670 */
[----:B------:R-:W-:Y:S01]  /*fe10*/  @!P2 STG.E.U8 desc[UR36][R6.64+0xb1], R113 ;  /* 0x0000b1710600a986 */ /* 0x000fe2000c101124 */
[----:B------:R-:W-:-:S03]  /*fe20*/  ISETP.LT.OR P2, PT, R0, 0xb9, !P3 ;  /* 0x000000b90000780c */ /* 0x000fc60005f41670 */
[----:B------:R1:W-:Y:S01]  /*fe30*/  @!P6 STG.E.U8 desc[UR36][R8.64+0xb0], R5 ;  /* 0x0000b0050800e986 */ /* 0x0003e2000c101124 */
[----:B------:R-:W-:-:S03]  /*fe40*/  ISETP.LT.OR P6, PT, R0, 0xba, !P3 ;  /* 0x000000ba0000780c */ /* 0x000fc60005fc1670 */
[-C--:B------:R-:W-:Y:S02]  /*fe50*/  @!P0 IMAD R115, R115, R17.reuse, RZ ;  /* 0x0000001173738224 */ /* 0x080fe400078e02ff */
[-C--:B------:R-:W-:Y:S02]  /*fe60*/  @!P5 IMAD R117, R117, R17.reuse, RZ ;  /* 0x000000117575d224 */ /* 0x080fe400078e02ff */
[-C--:B0-----:R-:W-:Y:S01]  /*fe70*/  @!P4 IMAD R3, R116, R17.reuse, RZ ;  /* 0x000000117403c224 */ /* 0x081fe200078e02ff */
[----:B------:R-:W-:Y:S01]  /*fe80*/  @!P0 STG.E.U8 desc[UR36][R8.64+0xb1], R115 ;  /* 0x0000b17308008986 */ /* 0x000fe2000c101124 */
[----:B------:R-:W-:Y:S01]  /*fe90*/  ISETP.LT.OR P0, PT, R0, 0xc1, !P1 ;  /* 0x000000c10000780c */ /* 0x000fe20004f01670 */
[----:B-1----:R-:W-:-:S03]  /*fea0*/  @!P2 IMAD R5, R118, R17, RZ ;  /* 0x000000117605a224 */ /* 0x002fc600078e02ff */
[----:B------:R-:W-:Y:S01]  /*feb0*/  @!P6 IMAD R119, R119, R17, RZ ;  /* 0x000000117777e224 */ /* 0x000fe200078e02ff */
[----:B------:R-:W-:Y:S01]  /*fec0*/  @!P5 STG.E.U8 desc[UR36][R6.64+0xb9], R117 ;  /* 0x0000b9750600d986 */ /* 0x000fe2000c101124 */
[----:B------:R-:W-:-:S03]  /*fed0*/  ISETP.LT.OR P5, PT, R0, 0xc2, !P1 ;  /* 0x000000c20000780c */ /* 0x000fc60004fa1670 */
[----:B------:R0:W-:Y:S01]  /*fee0*/  @!P4 STG.E.U8 desc[UR36][R6.64+0xb8], R3 ;  /* 0x0000b8030600c986 */ /* 0x0001e2000c101124 */
[----:B------:R-:W-:-:S03]  /*fef0*/  ISETP.LT.OR P4, PT, R0, 0xc1, !P3 ;  /* 0x000000c10000780c */ /* 0x000fc60005f81670 */
[----:B------:R-:W-:Y:S01]  /*ff00*/  @!P6 STG.E.U8 desc[UR36][R8.64+0xb9], R119 ;  /* 0x0000b9770800e986 */ /* 0x000fe2000c101124 */
[----:B------:R-:W-:-:S03]  /*ff10*/  ISETP.LT.OR P6, PT, R0, 0xc2, !P3 ;  /* 0x000000c20000780c */ /* 0x000fc60005fc1670 */
[----:B------:R1:W-:Y:S01]  /*ff20*/  @!P2 STG.E.U8 desc[UR36][R8.64+0xb8], R5 ;  /* 0x0000b8050800a986 */ /* 0x0003e2000c101124 */
[----:B------:R-:W-:Y:S01]  /*ff30*/  ISETP.LT.OR P2, PT, R0, 0xc9, !P1 ;  /* 0x000000c90000780c */ /* 0x000fe20004f41670 */
[-C--:B------:R-:W-:Y:S02]  /*ff40*/  @!P0 IMAD R11, R120, R17.reuse, RZ ;  /* 0x00000011780b8224 */ /* 0x080fe400078e02ff */
[-C--:B------:R-:W-:Y:S02]  /*ff50*/  @!P5 IMAD R121, R121, R17.reuse, RZ ;  /* 0x000000117979d224 */ /* 0x080fe400078e02ff */
[-C--:B0-----:R-:W-:Y:S01]  /*ff60*/  @!P4 IMAD R3, R122, R17.reuse, RZ ;  /* 0x000000117a03c224 */ /* 0x081fe200078e02ff */
[----:B------:R0:W-:Y:S03]  /*ff70*/  @!P0 STG.E.U8 desc[UR36][R6.64+0xc0], R11 ;  /* 0x0000c00b06008986 */ /* 0x0001e6000c101124 */
[-C--:B------:R-:W-:Y:S01]  /*ff80*/  @!P6 IMAD R123, R123, R17.reuse, RZ ;  /* 0x000000117b7be224 */ /* 0x080fe200078e02ff */
[----:B------:R-:W-:Y:S01]  /*ff90*/  ISETP.LT.OR P0, PT, R0, 0xca, !P1 ;  /* 0x000000ca0000780c */ /* 0x000fe20004f01670 */
[----:B------:R-:W-:Y:S02]  /*ffa0*/  @!P5 STG.E.U8 desc[UR36][R6.64+0xc1], R121 ;  /* 0x0000c1790600d986 */ /* 0x000fe4000c101124 */
[----:B-1----:R-:W-:Y:S01]  /*ffb0*/  @!P2 IMAD R5, R124, R17, RZ ;  /* 0x000000117c05a224 */ /* 0x002fe200078e02ff */
[C---:B------:R-:W-:Y:S01]  /*ffc0*/  ISETP.LT.OR P5, PT, R0.reuse, 0xc9, !P3 ;  /* 0x000000c90000780c */ /* 0x040fe20005fa1670 */
[----:B------:R1:W-:Y:S01]  /*ffd0*/  @!P4 STG.E.U8 desc[UR36][R8.64+0xc0], R3 ;  /* 0x0000c0030800c986 */ /* 0x0003e2000c101124 */
        /* <DEDUP_REMOVED lines=8> */
[----:B------:R-:W-:Y:S03]  /*10060*/  @!P0 STG.E.U8 desc[UR36][R6.64+0xc9], R125 ;  /* 0x0000c97d06008986 */ /* 0x000fe6000c101124 */
[-C--:B-1----:R-:W-:Y:S01]  /*10070*/  @!P6 IMAD R3, R128, R17.reuse, RZ ;  /* 0x000000118003e224 */ /* 0x082fe200078e02ff */
[----:B------:R0:W-:Y:S03]  /*10080*/  @!P5 STG.E.U8 desc[UR36][R8.64+0xc8], R11 ;  /* 0x0000c80b0800d986 */ /* 0x0001e6000c101124 */
[----:B------:R-:W-:Y:S01]  /*10090*/  @!P2 IMAD R129, R129, R17, RZ ;  /* 0x000000118181a224 */ /* 0x000fe200078e02ff */
[C---:B------:R-:W-:Y:S01]  /*100a0*/  ISETP.LT.OR P0, PT, R0.reuse, 0xd1, !P3 ;  /* 0x000000d10000780c */ /* 0x040fe20005f01670 */
[----:B------:R-:W-:Y:S01]  /*100b0*/  @!P4 STG.E.U8 desc[UR36][R8.64+0xc9], R127 ;  /* 0x0000c97f0800c986 */ /* 0x000fe2000c101124 */
[----:B------:R-:W-:-:S02]  /*100c0*/  ISETP.LT.OR P5, PT, R0, 0xd2, !P3 ;  /* 0x000000d20000780c */ /* 0x000fc40005fa1670 */
[C---:B------:R-:W-:Y:S01]  /*100d0*/  ISETP.LT.OR P4, PT, R0.reuse, 0xd9, !P1 ;  /* 0x000000d90000780c */ /* 0x040fe20004f81670 */
[----:B------:R1:W-:Y:S01]  /*100e0*/  @!P6 STG.E.U8 desc[UR36][R6.64+0xd0], R3 ;  /* 0x0000d0030600e986 */ /* 0x0003e2000c101124 */
[----:B------:R-:W-:-:S03]  /*100f0*/  ISETP.LT.OR P6, PT, R0, 0xda, !P1 ;  /* 0x000000da0000780c */ /* 0x000fc60004fc1670 */
[----:B------:R-:W-:Y:S01]  /*10100*/  @!P2 STG.E.U8 desc[UR36][R6.64+0xd1], R129 ;  /* 0x0000d1810600a986 */ /* 0x000fe2000c101124 */
[----:B------:R-:W-:-:S03]  /*10110*/  ISETP.LT.OR P2, PT, R0, 0xd9, !P3 ;  /* 0x000000d90000780c */ /* 0x000fc60005f41670 */
[-C--:B--2---:R-:W-:Y:S02]  /*10120*/  @!P0 IMAD R5, R130, R17.reuse, RZ ;  /* 0x0000001182058224 */ /* 0x084fe400078e02ff */
[-C--:B------:R-:W-:Y:S02]  /*10130*/  @!P5 IMAD R131, R131, R17.reuse, RZ ;  /* 0x000000118383d224 */ /* 0x080fe400078e02ff */
[-C--:B0-----:R-:W-:Y:S02]  /*10140*/  @!P4 IMAD R11, R132, R17.reuse, RZ ;  /* 0x00000011840bc224 */ /* 0x081fe400078e02ff */
[-C--:B------:R-:W-:Y:S01]  /*10150*/  @!P6 IMAD R133, R133, R17.reuse, RZ ;  /* 0x000000118585e224 */ /* 0x080fe200078e02ff */
[----:B------:R0:W-:Y:S03]  /*10160*/  @!P0 STG.E.U8 desc[UR36][R8.64+0xd0], R5 ;  /* 0x0000d00508008986 */ /* 0x0001e6000c101124 */
[----:B-1----:R-:W-:Y:S01]  /*10170*/  @!P2 IMAD R3, R134, R17, RZ ;  /* 0x000000118603a224 */ /* 0x002fe200078e02ff */
[----:B------:R-:W-:Y:S01]  /*10180*/  @!P5 STG.E.U8 desc[UR36][R8.64+0xd1], R131 ;  /* 0x0000d1830800d986 */ /* 0x000fe2000c101124 */
[----:B------:R-:W-:-:S02]  /*10190*/  ISETP.LT.OR P0, PT, R0, 0xda, !P3 ;  /* 0x000000da0000780c */ /* 0x000fc40005f01670 */
        /* <DEDUP_REMOVED lines=14> */
[----:B------:R-:W-:Y:S01]  /*10280*/  @!P4 STG.E.U8 desc[UR36][R6.64+0xe1], R137 ;  /* 0x0000e1890600c986 */ /* 0x000fe2000c101124 */
[----:B------:R-:W-:-:S02]  /*10290*/  ISETP.LT.OR P0, PT, R0, 0xe9, !P1 ;  /* 0x000000e90000780c */ /* 0x000fc40004f01670 */
[C---:B------:R-:W-:Y:S01]  /*102a0*/  ISETP.LT.OR P4, PT, R0.reuse, 0xea, !P1 ;  /* 0x000000ea0000780c */ /* 0x040fe20004f81670 */
[----:B------:R1:W-:Y:S01]  /*102b0*/  @!P6 STG.E.U8 desc[UR36][R8.64+0xe0], R11 ;  /* 0x0000e00b0800e986 */ /* 0x0003e2000c101124 */
[C---:B------:R-:W-:Y:S02]  /*102c0*/  ISETP.LT.OR P6, PT, R0.reuse, 0xe9, !P3 ;  /* 0x000000e90000780c */ /* 0x040fe40005fc1670 */
[C---:B------:R-:W-:Y:S01]  /*102d0*/  ISETP.LT.OR P5, PT, R0.reuse, 0xea, !P3 ;  /* 0x000000ea0000780c */ /* 0x040fe20005fa1670 */
[----:B------:R-:W-:Y:S01]  /*102e0*/  @!P2 STG.E.U8 desc[UR36][R8.64+0xe1], R139 ;  /* 0x0000e18b0800a986 */ /* 0x000fe2000c101124 */
[----:B------:R-:W-:-:S05]  /*102f0*/  ISETP.LT.OR P2, PT, R0, 0xf1, !P1 ;  /* 0x000000f10000780c */ /* 0x000fca0004f41670 */
[-C--:B--2---:R-:W-:Y:S02]  /*10300*/  @!P0 IMAD R3, R140, R17.reuse, RZ ;  /* 0x000000118c038224 */ /* 0x084fe400078e02ff */
[-C--:B------:R-:W-:Y:S02]  /*10310*/  @!P4 IMAD R141, R141, R17.reuse, RZ ;  /* 0x000000118d8dc224 */ /* 0x080fe400078e02ff */
[-C--:B0-----:R-:W-:Y:S02]  /*10320*/  @!P6 IMAD R5, R142, R17.reuse, RZ ;  /* 0x000000118e05e224 */ /* 0x081fe400078e02ff */
[-C--:B------:R-:W-:Y:S02]  /*10330*/  @!P5 IMAD R143, R143, R17.reuse, RZ ;  /* 0x000000118f8fd224 */ /* 0x080fe400078e02ff */
[----:B-1----:R-:W-:Y:S01]  /*10340*/  @!P2 IMAD R11, R144, R17, RZ ;  /* 0x00000011900ba224 */ /* 0x002fe200078e02ff */
[----:B------:R0:W-:Y:S01]  /*10350*/  @!P0 STG.E.U8 desc[UR36][R6.64+0xe8], R3 ;  /* 0x0000e80306008986 */ /* 0x0001e2000c101124 */
[----:B------:R-:W-:-:S03]  /*10360*/  ISETP.LT.OR P0, PT, R0, 0xf2, !P1 ;  /* 0x000000f20000780c */ /* 0x000fc60004f01670 */
[----:B------:R-:W-:Y:S01]  /*10370*/  @!P4 STG.E.U8 desc[UR36][R6.64+0xe9], R141 ;  /* 0x0000e98d0600c986 */ /* 0x000fe2000c101124 */
[----:B------:R-:W-:-:S03]  /*10380*/  ISETP.LT.OR P4, PT, R0, 0xf1, !P3 ;  /* 0x000000f10000780c */ /* 0x000fc60005f81670 */
[----:B------:R-:W-:Y:S01]  /*10390*/  @!P6 STG.E.U8 desc[UR36][R8.64+0xe8], R5 ;  /* 0x0000e8050800e986 */ /* 0x000fe2000c101124 */
[----:B------:R-:W-:-:S03]  /*103a0*/  ISETP.LT.OR P6, PT, R0, 0xf2, !P3 ;  /* 0x000000f20000780c */ /* 0x000fc60005fc1670 */
[----:B------:R-:W-:Y:S01]  /*103b0*/  @!P5 STG.E.U8 desc[UR36][R8.64+0xe9], R143 ;  /* 0x0000e98f0800d986 */ /* 0x000fe2000c101124 */
[----:B------:R-:W-:-:S03]  /*103c0*/  ISETP.LT.OR P5, PT, R0, 0xf9, !P3 ;  /* 0x000000f90000780c */ /* 0x000fc60005fa1670 */
[----:B------:R1:W-:Y:S01]  /*103d0*/  @!P2 STG.E.U8 desc[UR36][R6.64+0xf0], R11 ;  /* 0x0000f00b0600a986 */ /* 0x0003e2000c101124 */
[C---:B------:R-:W-:Y:S02]  /*103e0*/  ISETP.LT.OR P2, PT, R0.reuse, 0xf9, !P1 ;  /* 0x000000f90000780c */ /* 0x040fe40004f41670 */
[C---:B------:R-:W-:Y:S02]  /*103f0*/  ISETP.LT.OR P1, PT, R0.reuse, 0xfa, !P1 ;  /* 0x000000fa0000780c */ /* 0x040fe40004f21670 */
[----:B------:R-:W-:Y:S01]  /*10400*/  ISETP.LT.OR P3, PT, R0, 0xfa, !P3 ;  /* 0x000000fa0000780c */ /* 0x000fe20005f61670 */
[-C--:B------:R-:W-:Y:S02]  /*10410*/  @!P0 IMAD R145, R145, R17.reuse, RZ ;  /* 0x0000001191918224 */ /* 0x080fe400078e02ff */
[-C--:B0-----:R-:W-:Y:S02]  /*10420*/  @!P4 IMAD R3, R146, R17.reuse, RZ ;  /* 0x000000119203c224 */ /* 0x081fe400078e02ff */
[----:B------:R-:W-:-:S02]  /*10430*/  @!P6 IMAD R147, R147, R17, RZ ;  /* 0x000000119393e224 */ /* 0x000fc400078e02ff */
[-C--:B-1----:R-:W-:Y:S02]  /*10440*/  @!P5 IMAD R11, R150, R17.reuse, RZ ;  /* 0x00000011960bd224 */ /* 0x082fe400078e02ff */
[-C--:B------:R-:W-:Y:S02]  /*10450*/  @!P2 IMAD R5, R148, R17.reuse, RZ ;  /* 0x000000119405a224 */ /* 0x080fe400078e02ff */
[-C--:B------:R-:W-:Y:S02]  /*10460*/  @!P1 IMAD R149, R149, R17.reuse, RZ ;  /* 0x0000001195959224 */ /* 0x080fe400078e02ff */
[----:B------:R-:W-:Y:S01]  /*10470*/  @!P3 IMAD R151, R151, R17, RZ ;  /* 0x000000119797b224 */ /* 0x000fe200078e02ff */
[----:B------:R0:W-:Y:S04]  /*10480*/  @!P0 STG.E.U8 desc[UR36][R6.64+0xf1], R145 ;  /* 0x0000f19106008986 */ /* 0x0001e8000c101124 */
[----:B------:R0:W-:Y:S04]  /*10490*/  @!P4 STG.E.U8 desc[UR36][R8.64+0xf0], R3 ;  /* 0x0000f0030800c986 */ /* 0x0001e8000c101124 */
[----:B------:R0:W-:Y:S04]  /*104a0*/  @!P6 STG.E.U8 desc[UR36][R8.64+0xf1], R147 ;  /* 0x0000f1930800e986 */ /* 0x0001e8000c101124 */
[----:B------:R0:W-:Y:S04]  /*104b0*/  @!P2 STG.E.U8 desc[UR36][R6.64+0xf8], R5 ;  /* 0x0000f8050600a986 */ /* 0x0001e8000c101124 */
[----:B------:R0:W-:Y:S04]  /*104c0*/  @!P1 STG.E.U8 desc[UR36][R6.64+0xf9], R149 ;  /* 0x0000f99506009986 */ /* 0x0001e8000c101124 */
[----:B------:R0:W-:Y:S04]  /*104d0*/  @!P5 STG.E.U8 desc[UR36][R8.64+0xf8], R11 ;  /* 0x0000f80b0800d986 */ /* 0x0001e8000c101124 */
[----:B------:R0:W-:Y:S02]  /*104e0*/  @!P3 STG.E.U8 desc[UR36][R8.64+0xf9], R151 ;  /* 0x0000f9970800b986 */ /* 0x0001e4000c101124 */
.L_x_549:
[----:B------:R-:W-:Y:S05]  /*104f0*/  BSYNC B0 ;  /* 0x0000000000007941 */ /* 0x000fea0003800000 */
.L_x_35:
[----:B0-----:R-:W2:Y:S04]  /*10500*/  LDL.LU R3, [R1+0x200] ;  /* 0x0002000001037983 */ /* 0x001ea80000300800 */
[----:B------:R-:W2:Y:S01]  /*10510*/  LDL.LU R2, [R1+0x204] ;  /* 0x0002040001027983 */ /* 0x000ea20000300800 */
[----:B------:R-:W-:Y:S01]  /*10520*/  ULDC UR4, c[0x0][0xc] ;  /* 0x0000030000047ab9 */ /* 0x000fe20000000800 */
[----:B------:R-:W-:Y:S01]  /*10530*/  ULDC UR5, c[0x0][0x10] ;  /* 0x0000040000057ab9 */ /* 0x000fe20000000800 */
[----:B------:R-:W2:Y:S01]  /*10540*/  LDC R5, c[0x0][0x14] ;  /* 0x00000500ff057b82 */ /* 0x000ea20000000800 */
[----:B------:R-:W-:Y:S01]  /*10550*/  UIMAD.WIDE.U32 UR4, UR4, UR5, URZ ;  /* 0x00000005040472a5 */ /* 0x000fe2000f8e003f */
[----:B------:R-:W-:Y:S01]  /*10560*/  PRMT R0, RZ, 0x7610, R0 ;  /* 0x00007610ff007816 */ /* 0x000fe20000000000 */
[----:B------:R-:W-:Y:S01]  /*10570*/  UMOV UR41, 0xffffffff ;  /* 0xffffffff00297882 */ /* 0x000fe20000000000 */
[----:B------:R-:W-:-:S03]  /*10580*/  UMOV UR43, 0xffffffff ;  /* 0xffffffff002b7882 */ /* 0x000fc60000000000 */
[----:B--2---:R-:W-:-:S04]  /*10590*/  IMAD.WIDE.U32 R2, R5, UR4, R2 ;  /* 0x0000000405027c25 */ /* 0x004fc8000f8e0002 */
[----:B------:R-:W-:Y:S01]  /*105a0*/  IMAD R5, R5, UR5, RZ ;  /* 0x0000000505057c24 */ /* 0x000fe2000f8e02ff */
[----:B------:R-:W-:Y:S01]  /*105b0*/  ULDC.64 UR4, c[0x0][0x650] ;  /* 0x0001940000047ab9 */ /* 0x000fe20000000a00 */
[----:B-1-3--:R-:W-:Y:S01]  /*105c0*/  IMAD.MOV.U32 R6, RZ, RZ, R2 ;  /* 0x000000ffff067224 */ /* 0x00afe200078e0002 */
[----:B------:R-:W-:Y:S01]  /*105d0*/  ISETP.GE.U32.AND P0, PT, R2, UR4, PT ;  /* 0x0000000402007c0c */ /* 0x000fe2000bf06070 */
[----:B------:R-:W-:-:S05]  /*105e0*/  IMAD.IADD R4, R3, 0x1, R5 ;  /* 0x0000000103047824 */ /* 0x000fca00078e0205 */
[----:B------:R0:W-:Y:S01]  /*105f0*/  STL [R1+0x200], R4 ;  /* 0x0002000401007387 */ /* 0x0001e20000100800 */
[----:B------:R-:W-:-:S03]  /*10600*/  ISETP.GE.U32.AND.EX P0, PT, R4, UR5, PT, P0 ;  /* 0x0000000504007c0c */ /* 0x000fc6000bf06100 */
[----:B------:R0:W-:Y:S10]  /*10610*/  STL [R1+0x204], R6 ;  /* 0x0002040601007387 */ /* 0x0001f40000100800 */
[----:B0-----:R-:W-:Y:S05]  /*10620*/  @P0 BRA `(.L_x_550) ;  /* 0x0000000400880947 */ /* 0x001fea0003800000 */
[----:B------:R-:W0:Y:S01]  /*10630*/  S2UR UR6, SR_CTAID.X ;  /* 0x00000000000679c3 */ /* 0x000e220000002500 */
[----:B------:R-:W-:Y:S01]  /*10640*/  ULDC.64 UR12, c[0x0][0x628] ;  /* 0x00018a00000c7ab9 */ /* 0x000fe20000000a00 */
[----:B------:R-:W-:Y:S01]  /*10650*/  ULDC UR4, c[0x0][0x150] ;  /* 0x0000540000047ab9 */ /* 0x000fe20000000800 */
[----:B------:R-:W-:Y:S01]  /*10660*/  ISETP.NE.U32.AND P0, PT, RZ, UR12, PT ;  /* 0x0000000cff007c0c */ /* 0x000fe2000bf05070 */
[----:B------:R-:W-:Y:S01]  /*10670*/  ULDC UR15, c[0x0][0x630] ;  /* 0x00018c00000f7ab9 */ /* 0x000fe20000000800 */
[----:B------:R-:W-:Y:S01]  /*10680*/  R2UR UR16, R6 ;  /* 0x00000000061072ca */ /* 0x000fe200000e0000 */
[----:B------:R-:W-:Y:S01]  /*10690*/  ULDC UR19, c[0x0][0x154] ;  /* 0x0000550000137ab9 */ /* 0x000fe20000000800 */
[----:B------:R-:W-:Y:S01]  /*106a0*/  ISETP.NE.AND.EX P0, PT, RZ, UR13, PT, P0 ;  /* 0x0000000dff007c0c */ /* 0x000fe2000bf05300 */
[----:B------:R-:W1:Y:S01]  /*106b0*/  S2UR UR18, SR_CTAID.Y ;  /* 0x00000000001279c3 */ /* 0x000e620000002600 */
[----:B------:R-:W-:Y:S02]  /*106c0*/  R2UR UR17, R4 ;  /* 0x00000000041172ca */ /* 0x000fe400000e0000 */
[----:B------:R-:W-:-:S02]  /*106d0*/  R2UR UR10, R6 ;  /* 0x00000000060a72ca */ /* 0x000fc400000e0000 */
[----:B------:R-:W-:Y:S02]  /*106e0*/  R2UR UR11, R4 ;  /* 0x00000000040b72ca */ /* 0x000fe400000e0000 */
[----:B0-----:R-:W-:-:S05]  /*106f0*/  I2FP.F32.U32 R0, UR6 ;  /* 0x0000000600007c45 */ /* 0x001fca0008201000 */
[----:B------:R-:W-:-:S04]  /*10700*/  FMUL R0, R0, UR4 ;  /* 0x0000000400007c20 */ /* 0x000fc80008400000 */
[----:B------:R0:W2:Y:S01]  /*10710*/  F2I.U32.TRUNC.NTZ R2, R0 ;  /* 0x0000000000027305 */ /* 0x0000a2000020f000 */
[----:B-1----:R-:W-:Y:S05]  /*10720*/  @!P0 BRA `(.L_x_551) ;  /* 0x0000000000308947 */ /* 0x002fea0003800000 */
        /* <DEDUP_REMOVED lines=12> */
.L_x_551:
[----:B------:R-:W-:Y:S01]  /*107f0*/  USHF.R.U64 UR43, UR10, UR15, UR11 ;  /* 0x0000000f0a2b7299 */ /* 0x000fe2000800120b */
[----:B0-----:R-:W-:Y:S01]  /*10800*/  I2FP.F32.U32 R0, UR18 ;  /* 0x0000001200007c45 */ /* 0x001fe20008201000 */
[----:B------:R-:W-:Y:S02]  /*10810*/  USHF.R.U32.HI UR4, URZ, UR15, UR11 ;  /* 0x0000000f3f047299 */ /* 0x000fe4000801160b */
[----:B------:R-:W-:Y:S02]  /*10820*/  UIADD3 UR10, UP0, URZ, -UR43, URZ ;  /* 0x8000002b3f0a7290 */ /* 0x000fe4000ff1e03f */
[----:B------:R-:W-:Y:S01]  /*10830*/  FMUL R0, R0, UR19 ;  /* 0x0000001300007c20 */ /* 0x000fe20008400000 */
[----:B------:R-:W-:Y:S01]  /*10840*/  ULDC.64 UR12, c[0x0][0x620] ;  /* 0x00018800000c7ab9 */ /* 0x000fe20000000a00 */
[----:B------:R-:W-:Y:S01]  /*10850*/  UIADD3.X UR4, URZ, ~UR4, URZ, UP0, !UPT ;  /* 0x800000043f047290 */ /* 0x000fe200087fe43f */
[----:B------:R-:W-:Y:S01]  /*10860*/  UMOV UR8, UR16 ;  /* 0x0000001000087c82 */ /* 0x000fe20008000000 */
[----:B------:R-:W-:-:S02]  /*10870*/  UMOV UR9, UR17 ;  /* 0x0000001100097c82 */ /* 0x000fc40008000000 */
[----:B------:R-:W-:Y:S01]  /*10880*/  UIMAD UR4, UR4, UR12, URZ ;  /* 0x0000000c040472a4 */ /* 0x000fe2000f8e023f */
[----:B------:R-:W0:Y:S01]  /*10890*/  F2I.U32.TRUNC.NTZ R0, R0 ;  /* 0x0000000000007305 */ /* 0x000e22000020f000 */
[----:B------:R-:W-:Y:S01]  /*108a0*/  UIMAD.WIDE.U32 UR8, UR10, UR12, UR8 ;  /* 0x0000000c0a0872a5 */ /* 0x000fe2000f8e0008 */
[----:B--2---:R-:W-:Y:S01]  /*108b0*/  R2UR UR12, R2 ;  /* 0x00000000020c72ca */ /* 0x004fe200000e0000 */
[----:B------:R-:W-:Y:S01]  /*108c0*/  UIMAD UR10, UR10, UR13, UR4 ;  /* 0x0000000d0a0a72a4 */ /* 0x000fe2000f8e0204 */
[----:B------:R-:W-:Y:S01]  /*108d0*/  ULDC UR11, c[0x0][0x618] ;  /* 0x00018600000b7ab9 */ /* 0x000fe20000000800 */
[----:B------:R-:W-:Y:S02]  /*108e0*/  ULDC UR21, c[0x0][0x658] ;  /* 0x0001960000157ab9 */ /* 0x000fe40000000800 */
[----:B------:R-:W-:Y:S01]  /*108f0*/  UIADD3 UR9, UR9, UR10, URZ ;  /* 0x0000000a09097290 */ /* 0x000fe2000fffe03f */
[----:B------:R-:W-:Y:S01]  /*10900*/  UMOV UR15, 0xffffffff ;  /* 0xffffffff000f7882 */ /* 0x000fe20000000000 */
[----:B------:R-:W-:Y:S01]  /*10910*/  ULDC.64 UR4, c[0x0][0x640] ;  /* 0x0001900000047ab9 */ /* 0x000fe20000000a00 */
[----:B------:R-:W-:Y:S01]  /*10920*/  USHF.L.U32 UR15, UR15, UR21, URZ ;  /* 0x000000150f0f7299 */ /* 0x000fe2000800063f */
[----:B------:R-:W-:Y:S01]  /*10930*/  ISETP.NE.U32.AND P0, PT, RZ, UR4, PT ;  /* 0x00000004ff007c0c */ /* 0x000fe2000bf05070 */
[----:B------:R-:W-:-:S02]  /*10940*/  USHF.R.U64 UR16, UR8, UR11, UR9 ;  /* 0x0000000b08107299 */ /* 0x000fc40008001209 */
[----:B------:R-:W-:Y:S01]  /*10950*/  USHF.R.U32.HI UR8, URZ, UR11, UR9 ;  /* 0x0000000b3f087299 */ /* 0x000fe20008011609 */
[----:B0-----:R-:W-:Y:S01]  /*10960*/  R2UR UR14, R0 ;  /* 0x00000000000e72ca */ /* 0x001fe200000e0000 */
[----:B------:R-:W-:Y:S01]  /*10970*/  ULDC UR17, c[0x0][0x608] ;  /* 0x0001820000117ab9 */ /* 0x000fe20000000800 */
[----:B------:R-:W-:Y:S01]  /*10980*/  ULOP3.LUT UR42, URZ, UR15, URZ, 0x33, !UPT ;  /* 0x0000000f3f2a7292 */ /* 0x000fe2000f8e333f */
[----:B------:R-:W-:Y:S01]  /*10990*/  ISETP.NE.AND.EX P0, PT, RZ, UR5, PT, P0 ;  /* 0x00000005ff007c0c */ /* 0x000fe2000bf05300 */
[----:B------:R-:W-:Y:S02]  /*109a0*/  USHF.R.U64 UR15, UR16, UR17, UR8 ;  /* 0x00000011100f7299 */ /* 0x000fe40008001208 */
[----:B------:R-:W-:Y:S02]  /*109b0*/  USHF.R.U32.HI UR8, URZ, UR17, UR8 ;  /* 0x000000113f087299 */ /* 0x000fe40008011608 */
[----:B------:R-:W-:Y:S02]  /*109c0*/  UIADD3 UR12, -UR12, URZ, URZ ;  /* 0x0000003f0c0c7290 */ /* 0x000fe4000fffe13f */
[----:B------:R-:W-:Y:S01]  /*109d0*/  USHF.R.U64 UR17, UR15, UR21, UR8 ;  /* 0x000000150f117299 */ /* 0x000fe20008001208 */
[----:B------:R-:W-:Y:S01]  /*109e0*/  UMOV UR19, 0x1 ;  /* 0x0000000100137882 */ /* 0x000fe20000000000 */
[----:B------:R-:W-:Y:S01]  /*109f0*/  ULDC UR13, c[0x0][0x144] ;  /* 0x00005100000d7ab9 */ /* 0x000fe20000000800 */
[----:B------:R-:W-:Y:S01]  /*10a00*/  ULDC UR7, c[0x0][0x600] ;  /* 0x0001800000077ab9 */ /* 0x000fe20000000800 */
[----:B------:R-:W-:-:S02]  /*10a10*/  USHF.L.U32 UR24, UR19, UR21, URZ ;  /* 0x0000001513187299 */ /* 0x000fc4000800063f */
[----:B------:R-:W-:Y:S02]  /*10a20*/  USHF.R.U32.HI UR8, URZ, UR21, UR8 ;  /* 0x000000153f087299 */ /* 0x000fe40008011608 */
[----:B------:R-:W-:Y:S02]  /*10a30*/  UIMAD UR21, UR13, UR12, UR6 ;  /* 0x0000000c0d1572a4 */ /* 0x000fe4000f8e0206 */
[----:B------:R-:W-:Y:S02]  /*10a40*/  UIADD3 UR20, UR7, -0x1, URZ ;  /* 0xffffffff07147890 */ /* 0x000fe4000fffe03f */
[----:B------:R-:W-:Y:S01]  /*10a50*/  UIADD3 UR19, -UR14, URZ, URZ ;  /* 0x0000003f0e137290 */ /* 0x000fe2000fffe13f */
[----:B------:R-:W-:Y:S01]  /*10a60*/  ULDC UR25, c[0x0][0x148] ;  /* 0x0000520000197ab9 */ /* 0x000fe20000000800 */
[----:B------:R-:W-:Y:S01]  /*10a70*/  ULDC UR22, c[0x0][0x648] ;  /* 0x0001920000167ab9 */ /* 0x000fe20000000800 */
[----:B------:R-:W-:Y:S01]  /*10a80*/  ULDC UR23, c[0x0][0x638] ;  /* 0x00018e0000177ab9 */ /* 0x000fe20000000800 */
        /* <DEDUP_REMOVED lines=14> */
.L_x_552:
[----:B------:R-:W-:Y:S01]  /*10b70*/  UISETP.NE.AND UP0, UPT, UR46, URZ, UPT ;  /* 0x0000003f2e00728c */ /* 0x000fe2000bf05270 */
[----:B------:R-:W-:Y:S01]  /*10b80*/  IMAD.MOV.U32 R0, RZ, RZ, 0x1 ;  /* 0x00000001ff007424 */ /* 0x000fe200078e00ff */
[----:B------:R-:W-:Y:S02]  /*10b90*/  USHF.R.U64 UR4, UR6, UR22, UR8 ;  /* 0x0000001606047299 */ /* 0x000fe40008001208 */
[----:B------:R-:W-:Y:S02]  /*10ba0*/  ULOP3.LUT UR42, UR15, UR42, URZ, 0xc0, !UPT ;  /* 0x0000002a0f2a7292 */ /* 0x000fe4000f8ec03f */
[----:B------:R-:W-:Y:S02]  /*10bb0*/  UIADD3 UR5, -UR4, URZ, URZ ;  /* 0x0000003f04057290 */ /* 0x000fe4000fffe13f */
[----:B------:R-:W-:Y:S02]  /*10bc0*/  UIMAD UR42, UR24, UR4, UR42 ;  /* 0x00000004182a72a4 */ /* 0x000fe4000f8e022a */
[----:B------:R-:W-:-:S02]  /*10bd0*/  ULOP3.LUT UR16, UR16, UR20, URZ, 0xc0, !UPT ;  /* 0x0000001410107292 */ /* 0x000fc4000f8ec03f */
[----:B------:R-:W-:Y:S02]  /*10be0*/  @UP0 UIMAD UR21, UR25, UR19, UR18 ;  /* 0x00000013191502a4 */ /* 0x000fe4000f8e0212 */
[----:B------:R-:W-:-:S03]  /*10bf0*/  UIMAD UR4, UR5, UR23, UR17 ;  /* 0x00000017050472a4 */ /* 0x000fc6000f8e0211 */
[----:B------:R-:W-:Y:S01]  /*10c00*/  ULDC UR5, c[0x0][0x610] ;  /* 0x0001840000057ab9 */ /* 0x000fe20000000800 */
[----:B------:R-:W-:Y:S02]  /*10c10*/  UIMAD UR4, UR4, UR7, UR16 ;  /* 0x00000007040472a4 */ /* 0x000fe4000f8e0210 */
[----:B------:R-:W-:-:S04]  /*10c20*/  UIMAD UR42, UR42, UR5, UR21 ;  /* 0x000000052a2a72a4 */ /* 0x000fc8000f8e0215 */
[----:B------:R-:W-:Y:S02]  /*10c30*/  USEL UR41, UR4, UR42, !UP0 ;  /* 0x0000002a04297287 */ /* 0x000fe4000c000000 */
[----:B------:R-:W-:-:S12]  /*10c40*/  USEL UR42, UR42, UR4, !UP0 ;  /* 0x000000042a2a7287 */ /* 0x000fd8000c000000 */
.L_x_550:
[----:B------:R-:W-:-:S13]  /*10c50*/  LOP3.LUT P0, RZ, R0, 0xff, RZ, 0xc0, !PT ;  /* 0x000000ff00ff7812 */ /* 0x000fda000780c0ff */
[----:B------:R-:W-:Y:S05]  /*10c60*/  @P0 BRA `(.L_x_553) ;  /* 0xffffff08002c0947 */ /* 0x000fea000383ffff */
[----:B------:R-:W-:Y:S05]  /*10c70*/  EXIT ;  /* 0x000000000000794d */ /* 0x000fea0003800000 */
.L_x_8:
[----:B------:R-:W2:Y:S01]  /*10c80*/  LDL R5, [R1+0x204] ;  /* 0x0002040001057983 */ /* 0x000ea20000100800 */
[----:B------:R-:W-:-:S03]  /*10c90*/  ULDC.64 UR4, c[0x0][0x650] ;  /* 0x0001940000047ab9 */ /* 0x000fc60000000a00 */
[----:B------:R-:W3:Y:S01]  /*10ca0*/  LDL R4, [R1+0x200] ;  /* 0x0002000001047983 */ /* 0x000ee20000100800 */
[----:B------:R-:W-:Y:S01]  /*10cb0*/  PRMT R0, RZ, 0x7610, R0 ;  /* 0x00007610ff007816 */ /* 0x000fe20000000000 */
[----:B------:R-:W-:Y:S02]  /*10cc0*/  IMAD.MOV.U32 R2, RZ, RZ, -0x1 ;  /* 0xffffffffff027424 */ /* 0x000fe400078e00ff */
[----:B------:R-:W-:Y:S02]  /*10cd0*/  IMAD.MOV.U32 R3, RZ, RZ, -0x1 ;  /* 0xffffffffff037424 */ /* 0x000fe400078e00ff */
[----:B------:R-:W-:Y:S01]  /*10ce0*/  IMAD.MOV.U32 R9, RZ, RZ, -0x1 ;  /* 0xffffffffff097424 */ /* 0x000fe200078e00ff */
[----:B--2---:R-:W-:-:S04]  /*10cf0*/  ISETP.GE.U32.AND P0, PT, R5, UR4, PT ;  /* 0x0000000405007c0c */ /* 0x004fc8000bf06070 */
[----:B---3--:R-:W-:-:S13]  /*10d00*/  ISETP.GE.U32.AND.EX P0, PT, R4, UR5, PT, P0 ;  /* 0x0000000504007c0c */ /* 0x008fda000bf06100 */
        /* <DEDUP_REMOVED lines=21> */
.L_x_555:
[----:B------:R-:W-:Y:S01]  /*10e60*/  USHF.R.U64 UR4, UR14, UR19, UR15 ;  /* 0x000000130e047299 */ /* 0x000fe2000800120f */
[----:B------:R-:W-:Y:S01]  /*10e70*/  R2UR UR7, R4 ;  /* 0x00000000040772ca */ /* 0x000fe200000e0000 */
[----:B------:R-:W-:Y:S02]  /*10e80*/  USHF.R.U32.HI UR5, URZ, UR19, UR15 ;  /* 0x000000133f057299 */ /* 0x000fe4000801160f */
[----:B------:R-:W-:Y:S01]  /*10e90*/  UIADD3 UR13, UP0, URZ, -UR4, URZ ;  /* 0x800000043f0d7290 */ /* 0x000fe2000ff1e03f */
[----:B------:R-:W-:Y:S01]  /*10ea0*/  ULDC.64 UR14, c[0x0][0x620] ;  /* 0x00018800000e7ab9 */ /* 0x000fe20000000a00 */
[----:B------:R-:W-:Y:S02]  /*10eb0*/  UMOV UR6, UR20 ;  /* 0x0000001400067c82 */ /* 0x000fe40008000000 */
[----:B------:R-:W-:Y:S02]  /*10ec0*/  UIADD3.X UR5, URZ, ~UR5, URZ, UP0, !UPT ;  /* 0x800000053f057290 */ /* 0x000fe400087fe43f */
[----:B------:R-:W-:-:S02]  /*10ed0*/  UISETP.NE.AND UP1, UPT, UR46, URZ, UPT ;  /* 0x0000003f2e00728c */ /* 0x000fc4000bf25270 */
[----:B------:R-:W-:Y:S02]  /*10ee0*/  UIMAD UR5, UR5, UR14, URZ ;  /* 0x0000000e050572a4 */ /* 0x000fe4000f8e023f */
[----:B------:R-:W-:Y:S02]  /*10ef0*/  UIMAD.WIDE.U32 UR6, UR13, UR14, UR6 ;  /* 0x0000000e0d0672a5 */ /* 0x000fe4000f8e0006 */
[----:B------:R-:W-:Y:S01]  /*10f00*/  UIMAD UR5, UR13, UR15, UR5 ;  /* 0x0000000f0d0572a4 */ /* 0x000fe2000f8e0205 */
[----:B------:R-:W-:Y:S02]  /*10f10*/  ULDC UR14, c[0x0][0x608] ;  /* 0x00018200000e7ab9 */ /* 0x000fe40000000800 */
[----:B------:R-:W-:Y:S01]  /*10f20*/  ULDC UR13, c[0x0][0x618] ;  /* 0x00018600000d7ab9 */ /* 0x000fe20000000800 */
[----:B------:R-:W-:Y:S01]  /*10f30*/  UIADD3 UR5, UR7, UR5, URZ ;  /* 0x0000000507057290 */ /* 0x000fe2000fffe03f */
[----:B------:R-:W-:Y:S01]  /*10f40*/  ULDC UR22, c[0x0][0x658] ;  /* 0x0001960000167ab9 */ /* 0x000fe20000000800 */
[----:B------:R-:W-:-:S02]  /*10f50*/  @UP1 UIMAD UR8, UR11, UR12, UR10 ;  /* 0x0000000c0b0812a4 */ /* 0x000fc4000f8e020a */
[----:B------:R-:W-:Y:S02]  /*10f60*/  USHF.R.U64 UR17, UR6, UR13, UR5 ;  /* 0x0000000d06117299 */ /* 0x000fe40008001205 */
[----:B------:R-:W-:Y:S01]  /*10f70*/  USHF.R.U32.HI UR5, URZ, UR13, UR5 ;  /* 0x0000000d3f057299 */ /* 0x000fe20008011605 */
[----:B------:R-:W-:Y:S01]  /*10f80*/  ULDC.64 UR6, c[0x0][0x640] ;  /* 0x0001900000067ab9 */ /* 0x000fe20000000a00 */
[----:B------:R-:W-:Y:S01]  /*10f90*/  UMOV UR10, 0xffffffff ;  /* 0xffffffff000a7882 */ /* 0x000fe20000000000 */
[----:B------:R-:W-:Y:S01]  /*10fa0*/  ISETP.NE.U32.AND P0, PT, RZ, UR6, PT ;  /* 0x00000006ff007c0c */ /* 0x000fe2000bf05070 */
[----:B------:R-:W-:Y:S02]  /*10fb0*/  USHF.R.U64 UR18, UR17, UR14, UR5 ;  /* 0x0000000e11127299 */ /* 0x000fe40008001205 */
[----:B------:R-:W-:Y:S01]  /*10fc0*/  USHF.R.U32.HI UR5, URZ, UR14, UR5 ;  /* 0x0000000e3f057299 */ /* 0x000fe20008011605 */
[----:B------:R-:W-:Y:S01]  /*10fd0*/  ISETP.NE.AND.EX P0, PT, RZ, UR7, PT, P0 ;  /* 0x00000007ff007c0c */ /* 0x000fe2000bf05300 */
[----:B------:R-:W-:-:S02]  /*10fe0*/  USHF.L.U32 UR11, UR10, UR22, URZ ;  /* 0x000000160a0b7299 */ /* 0x000fc4000800063f */
[----:B------:R-:W-:Y:S01]  /*10ff0*/  USHF.R.U64 UR19, UR18, UR22, UR5 ;  /* 0x0000001612137299 */ /* 0x000fe20008001205 */
[----:B------:R-:W-:Y:S01]  /*11000*/  ULDC UR20, c[0x0][0x600] ;  /* 0x0001800000147ab9 */ /* 0x000fe20000000800 */
[----:B------:R-:W-:Y:S02]  /*11010*/  USHF.R.U32.HI UR10, URZ, UR22, UR5 ;  /* 0x000000163f0a7299 */ /* 0x000fe40008011605 */
[----:B------:R-:W-:Y:S02]  /*11020*/  UIADD3 UR21, UR20, -0x1, URZ ;  /* 0xffffffff14157890 */ /* 0x000fe4000fffe03f */
[----:B------:R-:W-:Y:S01]  /*11030*/  ULOP3.LUT UR26, URZ, UR11, URZ, 0x33, !UPT ;  /* 0x0000000b3f1a7292 */ /* 0x000fe2000f8e333f */
        /* <DEDUP_REMOVED lines=17> */
.L_x_556:
[----:B------:R-:W-:Y:S01]  /*11150*/  USHF.R.U64 UR6, UR5, UR23, UR10 ;  /* 0x0000001705067299 */ /* 0x000fe2000800120a */
[----:B------:R-:W-:Y:S01]  /*11160*/  IMAD.MOV.U32 R0, RZ, RZ, 0x1 ;  /* 0x00000001ff007424 */ /* 0x000fe200078e00ff */
[----:B------:R-:W-:Y:S01]  /*11170*/  USHF.L.U32 UR25, UR25, UR22, URZ ;  /* 0x0000001619197299 */ /* 0x000fe2000800063f */
[----:B------:R-:W-:Y:S01]  /*11180*/  IMAD.U32 R9, RZ, RZ, UR4 ;  /* 0x00000004ff097e24 */ /* 0x000fe2000f8e00ff */
[----:B------:R-:W-:Y:S02]  /*11190*/  ULOP3.LUT UR5, UR18, UR26, URZ, 0xc0, !UPT ;  /* 0x0000001a12057292 */ /* 0x000fe4000f8ec03f */
[----:B------:R-:W-:Y:S02]  /*111a0*/  UIADD3 UR7, -UR6, URZ, URZ ;  /* 0x0000003f06077290 */ /* 0x000fe4000fffe13f */
[----:B------:R-:W-:Y:S02]  /*111b0*/  UIMAD UR6, UR25, UR6, UR5 ;  /* 0x00000006190672a4 */ /* 0x000fe4000f8e0205 */
[----:B------:R-:W-:-:S02]  /*111c0*/  ULOP3.LUT UR17, UR17, UR21, URZ, 0xc0, !UPT ;  /* 0x0000001511117292 */ /* 0x000fc4000f8ec03f */
[----:B------:R-:W-:Y:S02]  /*111d0*/  UIMAD UR5, UR7, UR24, UR19 ;  /* 0x00000018070572a4 */ /* 0x000fe4000f8e0213 */
[----:B------:R-:W-:Y:S01]  /*111e0*/  UISETP.NE.AND UP0, UPT, UR46, URZ, UPT ;  /* 0x0000003f2e00728c */ /* 0x000fe2000bf05270 */
[----:B------:R-:W-:Y:S01]  /*111f0*/  ULDC UR7, c[0x0][0x610] ;  /* 0x0001840000077ab9 */ /* 0x000fe20000000800 */
[----:B------:R-:W-:Y:S02]  /*11200*/  UIMAD UR5, UR5, UR20, UR17 ;  /* 0x00000014050572a4 */ /* 0x000fe4000f8e0211 */
[----:B------:R-:W-:-:S04]  /*11210*/  UIMAD UR8, UR6, UR7, UR8 ;  /* 0x00000007060872a4 */ /* 0x000fc8000f8e0208 */
[----:B------:R-:W-:Y:S02]  /*11220*/  USEL UR6, UR5, UR8, !UP0 ;  /* 0x0000000805067287 */ /* 0x000fe4000c000000 */
[----:B------:R-:W-:-:S04]  /*11230*/  USEL UR8, UR8, UR5, !UP0 ;  /* 0x0000000508087287 */ /* 0x000fc8000c000000 */
[----:B------:R-:W-:Y:S02]  /*11240*/  IMAD.U32 R3, RZ, RZ, UR6 ;  /* 0x00000006ff037e24 */ /* 0x000fe4000f8e00ff */
[----:B------:R-:W-:-:S07]  /*11250*/  IMAD.U32 R2, RZ, RZ, UR8 ;  /* 0x00000008ff027e24 */ /* 0x000fce000f8e00ff */
.L_x_554:
[----:B------:R-:W-:-:S08]  /*11260*/  NOP ;  /* 0x0000000000007918 */ /* 0x000fd00000000000 */
[----:B0-----:R-:W0:-:S00]  /*11270*/  USETMAXREG.DEALLOC.CTAPOOL 0x18 ;  /* 0x00000018000079c8 */ /* 0x001e0000080e0500 */
[----:B------:R-:W-:-:S13]  /*11280*/  ISETP.NE.AND P0, PT, RZ, UR9, PT ;  /* 0x00000009ff007c0c */ /* 0x000fda000bf05270 */
[----:B------:R-:W-:Y:S05]  /*11290*/  @P0 EXIT ;  /* 0x000000000000094d */ /* 0x000fea0003800000 */
[----:B0-----:R-:W-:Y:S01]  /*112a0*/  LOP3.LUT P0, RZ, R0, 0xff, RZ, 0xc0, !PT ;  /* 0x000000ff00ff7812 */ /* 0x001fe2000780c0ff */
[----:B------:R-:W-:Y:S02]  /*112b0*/  IMAD.MOV.U32 R0, RZ, RZ, 0x1 ;  /* 0x00000001ff007424 */ /* 0x000fe400078e00ff */
[----:B------:R-:W-:-:S10]  /*112c0*/  IMAD.MOV.U32 R6, RZ, RZ, RZ ;  /* 0x000000ffff067224 */ /* 0x000fd400078e00ff */
[----:B------:R-:W-:Y:S05]  /*112d0*/  @!P0 BRA `(.L_x_557) ;  /* 0x0000000c00b48947 */ /* 0x000fea0003800000 */
[----:B------:R-:W0:Y:S01]  /*112e0*/  S2UR UR7, SR_CgaCtaId ;  /* 0x00000000000779c3 */ /* 0x000e220000008800 */
[----:B------:R-:W-:Y:S01]  /*112f0*/  ULDC UR4, c[0x0][0x28c] ;  /* 0x0000a30000047ab9 */ /* 0x000fe20000000800 */
[----:B------:R-:W-:Y:S01]  /*11300*/  ULDC UR5, c[0x0][0x600] ;  /* 0x0001800000057ab9 */ /* 0x000fe20000000800 */
[----:B------:R-:W-:Y:S01]  /*11310*/  UIADD3 UR12, UR4, 0x1f, URZ ;  /* 0x0000001f040c7890 */ /* 0x000fe2000fffe03f */
[----:B------:R-:W-:Y:S01]  /*11320*/  BSSY B0, `(.L_x_557) ;  /* 0x00000e8000007945 */ /* 0x000fe20003800000 */
[----:B------:R-:W-:Y:S01]  /*11330*/  ULDC UR9, c[0x0][0x658] ;  /* 0x0001960000097ab9 */ /* 0x000fe20000000800 */
[----:B------:R-:W-:Y:S01]  /*11340*/  UMOV UR11, 0xffffffff ;  /* 0xffffffff000b7882 */ /* 0x000fe20000000000 */
[----:B------:R-:W-:Y:S01]  /*11350*/  UMOV UR15, 0x1 ;  /* 0x00000001000f7882 */ /* 0x000fe20000000000 */
[----:B------:R-:W-:Y:S01]  /*11360*/  USHF.R.S32.HI UR14, URZ, 0x1f, UR12 ;  /* 0x0000001f3f0e7899 */ /* 0x000fe2000801140c */
[----:B------:R-:W-:Y:S01]  /*11370*/  IMAD.MOV.U32 R8, RZ, RZ, 0x1 ;  /* 0x00000001ff087424 */ /* 0x000fe200078e00ff */
[----:B------:R-:W-:Y:S01]  /*11380*/  ULDC UR10, c[0x0][0xc] ;  /* 0x00000300000a7ab9 */ /* 0x000fe20000000800 */
[----:B------:R-:W-:Y:S01]  /*11390*/  UIADD3 UR4, UR5, -0x1, URZ ;  /* 0xffffffff05047890 */ /* 0x000fe2000fffe03f */
[----:B------:R-:W-:Y:S01]  /*113a0*/  IMAD.MOV.U32 R0, RZ, RZ, 0x1 ;  /* 0x00000001ff007424 */ /* 0x000fe200078e00ff */
[----:B------:R-:W-:Y:S01]  /*113b0*/  USHF.L.U32 UR16, UR11, UR9, URZ ;  /* 0x000000090b107299 */ /* 0x000fe2000800063f */
[----:B------:R-:W-:Y:S01]  /*113c0*/  IMAD.MOV.U32 R6, RZ, RZ, RZ ;  /* 0x000000ffff067224 */ /* 0x000fe200078e00ff */
[----:B------:R-:W-:Y:S01]  /*113d0*/  USHF.L.U32 UR5, UR15, UR9, URZ ;  /* 0x000000090f057299 */ /* 0x000fe2000800063f */
[----:B------:R-:W-:Y:S01]  /*113e0*/  ULDC UR11, c[0x0][0x10] ;  /* 0x00000400000b7ab9 */ /* 0x000fe20000000800 */
[----:B------:R-:W-:Y:S01]  /*113f0*/  ULEA.HI UR14, UR14, UR12, URZ, 0x5 ;  /* 0x0000000c0e0e7291 */ /* 0x000fe2000f8f283f */
[----:B------:R-:W-:Y:S01]  /*11400*/  UMOV UR21, 0x55 ;  /* 0x0000005500157882 */ /* 0x000fe20000000000 */
[----:B------:R-:W-:-:S02]  /*11410*/  ULOP3.LUT UR26, UR40, 0x2, URZ, 0xfc, !UPT ;  /* 0x00000002281a7892 */ /* 0x000fc4000f8efc3f */
[----:B------:R-:W-:Y:S02]  /*11420*/  USHF.R.S32.HI UR18, URZ, 0x5, UR14 ;  /* 0x000000053f127899 */ /* 0x000fe4000801140e */
[----:B0-----:R-:W-:Y:S02]  /*11430*/  ULOP3.LUT UR8, UR7, 0x1, URZ, 0xc0, !UPT ;  /* 0x0000000107087892 */ /* 0x001fe4000f8ec03f */
[----:B------:R-:W-:Y:S02]  /*11440*/  USHF.R.U32.HI UR27, URZ, 0x1, UR7 ;  /* 0x000000013f1b7899 */ /* 0x000fe40008011607 */
[----:B------:R-:W-:Y:S02]  /*11450*/  USHF.L.U32 UR13, UR7, 0x7, URZ ;  /* 0x00000007070d7899 */ /* 0x000fe4000800063f */
[----:B------:R-:W-:Y:S02]  /*11460*/  USHF.L.U32 UR6, UR7, 0xc, URZ ;  /* 0x0000000c07067899 */ /* 0x000fe4000800063f */
[----:B------:R-:W-:-:S02]  /*11470*/  ULOP3.LUT UR7, UR7, 0xfffffffe, URZ, 0xc0, !UPT ;  /* 0xfffffffe07077892 */ /* 0x000fc4000f8ec03f */
[----:B------:R-:W-:Y:S02]  /*11480*/  UISETP.GT.U32.AND UP0, UPT, UR8, 0xffff, UPT ;  /* 0x0000ffff0800788c */ /* 0x000fe4000bf04070 */
[----:B------:R-:W-:Y:S02]  /*11490*/  ULOP3.LUT UR17, UR6, 0x1000, URZ, 0xc0, !UPT ;  /* 0x0000100006117892 */ /* 0x000fe4000f8ec03f */
[----:B------:R-:W-:Y:S02]  /*114a0*/  USHF.L.U32 UR19, UR15, UR7, URZ ;  /* 0x000000070f137299 */ /* 0x000fe4000800063f */
[----:B------:R-:W-:Y:S02]  /*114b0*/  ULOP3.LUT UR9, UR7, 0x1, URZ, 0xfc, !UPT ;  /* 0x0000000107097892 */ /* 0x000fe4000f8efc3f */
[----:B------:R-:W-:Y:S02]  /*114c0*/  UIMAD.WIDE.U32 UR6, UR10, UR11, URZ ;  /* 0x0000000b0a0672a5 */ /* 0x000fe4000f8e003f */
[----:B------:R-:W-:Y:S01]  /*114d0*/  USEL UR8, UR8, 0xffff, !UP0 ;  /* 0x0000ffff08087887 */ /* 0x000fe2000c000000 */
[----:B------:R-:W-:Y:S01]  /*114e0*/  ULDC UR10, c[0x0][0x14] ;  /* 0x00000500000a7ab9 */ /* 0x000fe20000000800 */
[----:B------:R-:W-:-:S02]  /*114f0*/  USHF.L.U32 UR9, UR15, UR9, URZ ;  /* 0x000000090f097299 */ /* 0x000fc4000800063f */
[----:B------:R-:W-:Y:S02]  /*11500*/  UIMAD.WIDE.U32 UR24, UR6, UR10, URZ ;  /* 0x0000000a061872a5 */ /* 0x000fe4000f8e003f */
[----:B------:R-:W-:Y:S02]  /*11510*/  UIMAD UR20, UR7, UR10, URZ ;  /* 0x0000000a071472a4 */ /* 0x000fe4000f8e023f */
[----:B------:R-:W-:Y:S02]  /*11520*/  ULOP3.LUT UR8, UR8, 0xffff, URZ, 0xc0, !UPT ;  /* 0x0000ffff08087892 */ /* 0x000fe4000f8ec03f */
[----:B------:R-:W-:Y:S02]  /*11530*/  ULEA UR28, UR27, 0x200, 0xb ;  /* 0x000002001b1c7891 */ /* 0x000fe4000f8e583f */
[----:B------:R-:W-:Y:S02]  /*11540*/  ULOP3.LUT UR13, UR13, 0x80, URZ, 0xc0, !UPT ;  /* 0x000000800d0d7892 */ /* 0x000fe4000f8ec03f */
[----:B------:R-:W-:-:S02]  /*11550*/  ULOP3.LUT UR16, URZ, UR16, URZ, 0x33, !UPT ;  /* 0x000000103f107292 */ /* 0x000fc4000f8e333f */
[----:B------:R-:W-:Y:S02]  /*11560*/  ULOP3.LUT UR17, UR17, 0x1c200, URZ, 0xfc, !UPT ;  /* 0x0001c20011117892 */ /* 0x000fe4000f8efc3f */
[----:B------:R-:W-:Y:S02]  /*11570*/  ULOP3.LUT UR19, UR19, UR9, URZ, 0xfc, !UPT ;  /* 0x0000000913137292 */ /* 0x000fe4000f8efc3f */
[----:B------:R-:W-:Y:S02]  /*11580*/  UIADD3 UR20, UR25, UR20, URZ ;  /* 0x0000001419147290 */ /* 0x000fe4000fffe03f */
[----:B------:R-:W-:Y:S02]  /*11590*/  USHF.L.U32 UR21, UR21, UR8, URZ ;  /* 0x0000000815157299 */ /* 0x000fe4000800063f */
[----:B------:R-:W-:Y:S01]  /*115a0*/  UIADD3 UR35, UR18, 0x1, URZ ;  /* 0x0000000112237890 */ /* 0x000fe2000fffe03f */
[----:B------:R-:W-:-:S11]  /*115b0*/  ULDC.64 UR30, c[0x0][0x198] ;  /* 0x00006600001e7ab9 */ /* 0x000fd60000000a00 */
.L_x_568:
[----:B------:R-:W-:-:S03]  /*115c0*/  UMOV UR6, 0xffffffff ;  /* 0xffffffff00067882 */ /* 0x000fc60000000000 */
[----:B------:R-:W-:Y:S05]  /*115d0*/  BRA.DIV UR6, `(.L_x_558) ;  /* 0x0000001606487947 */ /* 0x000fea000b800000 */
[----:B------:R-:W-:-:S13]  /*115e0*/  ELECT P6, URZ, PT ;  /* 0x00000000003f782f */ /* 0x000fda00038c0000 */
.L_x_589:
[----:B------:R-:W0:Y:S01]  /*115f0*/  LDC R4, c[0x0][0x28c] ;  /* 0x0000a300ff047b82 */ /* 0x000e220000000800 */
[----:B------:R-:W-:Y:S01]  /*11600*/  BSSY B1, `(.L_x_559) ;  /* 0x000003b000017945 */ /* 0x000fe20003800000 */
[----:B0-----:R-:W-:-:S13]  /*11610*/  ISETP.LT.OR P6, PT, R4, 0x1, !P6 ;  /* 0x000000010400780c */ /* 0x001fda00077c1670 */
[----:B------:R-:W-:Y:S05]  /*11620*/  @P6 BRA `(.L_x_560) ;  /* 0x0000000000e06947 */ /* 0x000fea0003800000 */
[----:B------:R-:W-:Y:S01]  /*11630*/  LEA R4, R2, UR27, 0x2 ;  /* 0x0000001b02047c11 */ /* 0x000fe2000f8e10ff */
[----:B------:R-:W-:Y:S01]  /*11640*/  IMAD.MOV.U32 R12, RZ, RZ, RZ ;  /* 0x000000ffff0c7224 */ /* 0x000fe200078e00ff */
[----:B------:R-:W-:Y:S01]  /*11650*/  LEA R2, R3, UR13, 0x8 ;  /* 0x0000000d03027c11 */ /* 0x000fe2000f8e40ff */
[----:B------:R-:W-:Y:S02]  /*11660*/  IMAD.U32 R14, RZ, RZ, UR35 ;  /* 0x00000023ff0e7e24 */ /* 0x000fe4000f8e00ff */
[----:B------:R-:W-:Y:S02]  /*11670*/  IMAD.SHL.U32 R11, R4, 0x40, RZ ;  /* 0x00000040040b7824 */ /* 0x000fe400078e00ff */
[----:B------:R-:W-:Y:S02]  /*11680*/  IMAD.MOV.U32 R3, RZ, RZ, R0 ;  /* 0x000000ffff037224 */ /* 0x000fe400078e0000 */
[----:B------:R-:W-:-:S07]  /*11690*/  IMAD.MOV.U32 R4, RZ, RZ, R6 ;  /* 0x000000ffff047224 */ /* 0x000fce00078e0006 */
.L_x_563:
[----:B------:R-:W0:Y:S01]  /*116a0*/  S2R R10, SR_CgaCtaId ;  /* 0x00000000000a7919 */ /* 0x000e220000008800 */
[----:B------:R-:W-:Y:S01]  /*116b0*/  MOV R5, 0x400 ;  /* 0x0000040000057802 */ /* 0x000fe20000000f00 */
[----:B------:R-:W1:Y:S03]  /*116c0*/  S2R R7, SR_TID.X ;  /* 0x0000000000077919 */ /* 0x000e660000002100 */
[----:B0-----:R-:W-:Y:S02]  /*116d0*/  LEA R13, R10, R5, 0x18 ;  /* 0x000000050a0d7211 */ /* 0x001fe400078ec0ff */
[----:B------:R-:W-:Y:S02]  /*116e0*/  SHF.L.U32 R5, R3, 0x1f, RZ ;  /* 0x0000001f03057819 */ /* 0x000fe400000006ff */
[----:B-1----:R-:W-:Y:S01]  /*116f0*/  LOP3.LUT P1, RZ, R7, 0x7f, RZ, 0xc0, !PT ;  /* 0x0000007f07ff7812 */ /* 0x002fe2000782c0ff */
[----:B------:R-:W-:-:S04]  /*11700*/  IMAD R10, R4, 0x8, R13 ;  /* 0x00000008040a7824 */ /* 0x000fc800078e020d */
[----:B------:R-:W0:Y:S08]  /*11710*/  SYNCS.PHASECHK.TRANS64.TRYWAIT P0, [R10+URZ+0x70], R5 ;  /* 0x000070050a0075a7 */ /* 0x000e30000800017f */
[----:B------:R-:W1:Y:S01]  /*11720*/  @!P1 LDC R7, c[0x0][0x500] ;  /* 0x00014000ff079b82 */ /* 0x000e620000000800 */
[----:B0-----:R-:W-:Y:S05]  /*11730*/  @!P0 BRA `(.L_x_561) ;  /* 0x0000001400108947 */ /* 0x001fea0003800000 */
.L_x_590:
[----:B------:R-:W-:Y:S01]  /*11740*/  UPRMT UR6, UR26, 0x9910, URZ ;  /* 0x000099101a067896 */ /* 0x000fe2000800003f */
[----:B-1----:R1:W-:Y:S03]  /*11750*/  @!P1 SYNCS.ARRIVE.TRANS64 RZ, [R10+URZ], R7 ;  /* 0x000000070aff99a7 */ /* 0x0023e6000800003f */
[----:B------:R-:W-:-:S06]  /*11760*/  UISETP.NE.AND UP0, UPT, UR6, 0x2, UPT ;  /* 0x000000020600788c */ /* 0x000fcc000bf05270 */
[----:B------:R-:W-:-:S13]  /*11770*/  PLOP3.LUT P0, PT, PT, PT, UP0, 0x80, 0x0 ;  /* 0x000000000000781c */ /* 0x000fda0003f0f008 */
[----:B-1----:R-:W-:Y:S05]  /*11780*/  @P0 BRA `(.L_x_562) ;  /* 0x0000000000040947 */ /* 0x002fea0003800000 */
[----:B------:R-:W-:Y:S01]  /*11790*/  BPT.TRAP 0x1 ;  /* 0x000000040000795c */ /* 0x000fe20000300000 */
.L_x_562:
[----:B------:R-:W-:Y:S01]  /*117a0*/  R2UR UR11, R4 ;  /* 0x00000000040b72ca */ /* 0x000fe200000e0000 */
[----:B------:R-:W-:Y:S01]  /*117b0*/  VIADD R14, R14, 0xffffffff ;  /* 0xffffffff0e0e7836 */ /* 0x000fe20000000000 */
[----:B------:R-:W-:Y:S01]  /*117c0*/  R2UR UR23, R13 ;  /* 0x000000000d1772ca */ /* 0x000fe200000e0000 */
[----:B------:R-:W-:Y:S01]  /*117d0*/  UIADD3 UR6, UP0, UR30, 0xf0, URZ ;  /* 0x000000f01e067890 */ /* 0x000fe2000ff1e03f */
[----:B------:R-:W-:Y:S01]  /*117e0*/  R2UR UR29, R11 ;  /* 0x000000000b1d72ca */ /* 0x000fe200000e0000 */
[----:B------:R-:W-:Y:S01]  /*117f0*/  UIADD3 UR32, UP1, UR30, 0x1f0, URZ ;  /* 0x000001f01e207890 */ /* 0x000fe2000ff3e03f */
[----:B------:R-:W-:Y:S01]  /*11800*/  R2UR UR9, R10 ;  /* 0x000000000a0972ca */ /* 0x000fe200000e0000 */
[----:B------:R-:W-:Y:S01]  /*11810*/  UPRMT UR22, URZ, 0x5410, UR21 ;  /* 0x000054103f167896 */ /* 0x000fe20008000015 */
[----:B------:R-:W-:Y:S01]  /*11820*/  R2UR UR10, R12 ;  /* 0x000000000c0a72ca */ /* 0x000fe200000e0000 */
[----:B------:R-:W-:Y:S01]  /*11830*/  VIADD R4, R4, 0x1 ;  /* 0x0000000104047836 */ /* 0x000fe20000000000 */
[----:B------:R-:W-:Y:S01]  /*11840*/  R2UR UR12, R9 ;  /* 0x00000000090c72ca */ /* 0x000fe200000e0000 */
[----:B------:R-:W-:Y:S01]  /*11850*/  UPRMT UR36, URZ, 0x5410, UR19 ;  /* 0x000054103f247896 */ /* 0x000fe20008000013 */
[----:B------:R-:W-:Y:S01]  /*11860*/  R2UR UR34, R2 ;  /* 0x00000000022272ca */ /* 0x000fe200000e0000 */
[----:B------:R-:W-:Y:S01]  /*11870*/  ULEA UR7, UR11, UR28, 0xd ;  /* 0x0000001c0b077291 */ /* 0x000fe2000f8e683f */
[----:B------:R-:W-:Y:S01]  /*11880*/  ISETP.GT.AND P1, PT, R14, 0x1, PT ;  /* 0x000000010e00780c */ /* 0x000fe20003f24270 */
[----:B------:R-:W-:Y:S01]  /*11890*/  ULEA UR11, UR11, UR17, 0xd ;  /* 0x000000110b0b7291 */ /* 0x000fe2000f8e683f */
[----:B------:R-:W-:Y:S01]  /*118a0*/  ISETP.NE.AND P0, PT, R4, 0xe, PT ;  /* 0x0000000e0400780c */ /* 0x000fe20003f05270 */
[----:B------:R-:W-:Y:S01]  /*118b0*/  UIADD3 UR8, UR23, UR7, URZ ;  /* 0x0000000717087290 */ /* 0x000fe2000fffe03f */
[----:B------:R-:W-:Y:S01]  /*118c0*/  VIADD R12, R12, 0x20 ;  /* 0x000000200c0c7836 */ /* 0x000fe20000000000 */
[----:B------:R-:W-:Y:S01]  /*118d0*/  UIADD3.X UR7, URZ, UR31, URZ, UP0, !UPT ;  /* 0x0000001f3f077290 */ /* 0x000fe200087fe43f */
[----:B0-----:R-:W-:Y:S01]  /*118e0*/  SEL R10, RZ, 0x1, P0 ;  /* 0x00000001ff0a7807 */ /* 0x001fe20000000000 */
[----:B------:R-:W-:Y:S01]  /*118f0*/  UIADD3 UR23, UR23, UR11, URZ ;  /* 0x0000000b17177290 */ /* 0x000fe2000fffe03f */
[----:B------:R-:W-:Y:S01]  /*11900*/  SEL R4, R4, RZ, P0 ;  /* 0x000000ff04047207 */ /* 0x000fe20000000000 */
[----:B------:R-:W-:Y:S01]  /*11910*/  UIADD3.X UR33, URZ, UR31, URZ, UP1, !UPT ;  /* 0x0000001f3f217290 */ /* 0x000fe20008ffe43f */
[----:B------:R-:W-:Y:S01]  /*11920*/  LOP3.LUT R3, R3, R10, RZ, 0x3c, !PT ;  /* 0x0000000a03037212 */ /* 0x000fe200078e3cff */
[----:B------:R-:W-:Y:S01]  /*11930*/  UMOV UR14, 0x0 ;  /* 0x00000000000e7882 */ /* 0x000fe20000000000 */
[----:B------:R-:W-:Y:S01]  /*11940*/  UMOV UR15, 0x10000000 ;  /* 0x10000000000f7882 */ /* 0x000fe20000000000 */
[----:B------:R-:W-:-:S02]  /*11950*/  UMOV UR11, UR29 ;  /* 0x0000001d000b7c82 */ /* 0x000fc40008000000 */
[----:B------:R0:W-:Y:S02]  /*11960*/  UTMALDG.3D.MULTICAST [UR8], [UR6], UR22, desc[UR14] ;  /* 0x00000e08060073b4 */ /* 0x0001e40008011816 */
[----:B0-----:R-:W-:Y:S01]  /*11970*/  UMOV UR8, UR23 ;  /* 0x0000001700087c82 */ /* 0x001fe20008000000 */
[----:B------:R-:W-:Y:S02]  /*11980*/  UMOV UR11, UR34 ;  /* 0x00000022000b7c82 */ /* 0x000fe40008000000 */
[----:B------:R0:W-:Y:S02]  /*11990*/  UTMALDG.3D.MULTICAST [UR8], [UR32], UR36, desc[UR14] ;  /* 0x00000e08200073b4 */ /* 0x0001e40008011824 */
[----:B0-----:R-:W-:Y:S05]  /*119a0*/  @P1 BRA `(.L_x_563) ;  /* 0xfffffffc003c1947 */ /* 0x001fea000383ffff */
.L_x_560:
[----:B------:R-:W-:Y:S05]  /*119b0*/  BSYNC B1 ;  /* 0x0000000000017941 */ /* 0x000fea0003800000 */
.L_x_559:
[----:B------:R-:W2:Y:S01]  /*119c0*/  LDL.LU R15, [R1+0x200] ;  /* 0x00020000010f7983 */ /* 0x000ea20000300800 */
[----:B------:R-:W-:Y:S01]  /*119d0*/  LOP3.LUT P0, RZ, R8, 0xff, RZ, 0xc0, !PT ;  /* 0x000000ff08ff7812 */ /* 0x000fe2000780c0ff */
[----:B------:R-:W-:Y:S01]  /*119e0*/  VIADD R6, R6, UR18 ;  /* 0x0000001206067c36 */ /* 0x000fe20008000000 */
[----:B------:R-:W-:Y:S01]  /*119f0*/  ULDC.64 UR6, c[0x0][0x650] ;  /* 0x0001940000067ab9 */ /* 0x000fe20000000a00 */
[----:B------:R-:W3:Y:S01]  /*11a00*/  LDL.LU R13, [R1+0x204] ;  /* 0x00020400010d7983 */ /* 0x000ee20000300800 */
[----:B------:R-:W-:Y:S01]  /*11a10*/  UISETP.GE.U32.AND UP0, UPT, UR18, 0xe, UPT ;  /* 0x0000000e1200788c */ /* 0x000fe2000bf06070 */
[----:B------:R-:W-:Y:S01]  /*11a20*/  BSSY B1, `(.L_x_564) ;  /* 0x0000075000017945 */ /* 0x000fe20003800000 */
[----:B------:R-:W-:Y:S01]  /*11a30*/  IMAD.MOV.U32 R9, RZ, RZ, -0x1 ;  /* 0xffffffffff097424 */ /* 0x000fe200078e00ff */
[----:B------:R-:W-:Y:S02]  /*11a40*/  PRMT R4, RZ, 0x7610, R4 ;  /* 0x00007610ff047816 */ /* 0x000fe40000000004 */
[----:B------:R-:W-:-:S02]  /*11a50*/  PRMT R8, RZ, 0x7610, R8 ;  /* 0x00007610ff087816 */ /* 0x000fc40000000008 */
[----:B------:R-:W-:Y:S02]  /*11a60*/  PLOP3.LUT P1, PT, PT, PT, UP0, 0x80, 0x0 ;  /* 0x000000000000781c */ /* 0x000fe40003f2f008 */
[----:B------:R-:W0:Y:S01]  /*11a70*/  @P0 S2R R3, SR_CgaCtaId ;  /* 0x0000000000030919 */ /* 0x000e220000008800 */
[----:B------:R-:W-:-:S04]  /*11a80*/  @P0 MOV R2, 0x400 ;  /* 0x0000040000020802 */ /* 0x000fc80000000f00 */
[----:B0-----:R-:W-:Y:S01]  /*11a90*/  @P0 LEA R2, R3, R2, 0x18 ;  /* 0x0000000203020211 */ /* 0x001fe200078ec0ff */
[----:B------:R-:W-:-:S03]  /*11aa0*/  IMAD.U32 R3, RZ, RZ, UR18 ;  /* 0x00000012ff037e24 */ /* 0x000fc6000f8e00ff */
[----:B------:R0:W-:Y:S01]  /*11ab0*/  @P0 SYNCS.ARRIVE.TRANS64.A1T0 RZ, [R2+URZ+0xf8], RZ ;  /* 0x0000f8ff02ff09a7 */ /* 0x0001e2000810003f */
[----:B------:R-:W-:-:S04]  /*11ac0*/  ISETP.GT.U32.AND P0, PT, R6, 0xd, PT ;  /* 0x0000000d0600780c */ /* 0x000fc80003f04070 */
[----:B------:R-:W-:Y:S02]  /*11ad0*/  ISETP.LT.U32.AND P0, PT, R3, 0xe, P0 ;  /* 0x0000000e0300780c */ /* 0x000fe40000701070 */
[----:B0-----:R-:W-:-:S05]  /*11ae0*/  SHF.R.U32.HI R2, RZ, 0x1, R6 ;  /* 0x00000001ff027819 */ /* 0x001fca0000011606 */
[----:B------:R-:W-:-:S04]  /*11af0*/  IMAD.WIDE.U32 R2, R2, -0x6db6db6d, RZ ;  /* 0x9249249302027825 */ /* 0x000fc800078e00ff */
[----:B------:R-:W-:Y:S01]  /*11b00*/  IMAD.MOV.U32 R2, RZ, RZ, -0x1 ;  /* 0xffffffffff027424 */ /* 0x000fe200078e00ff */
[----:B------:R-:W-:Y:S02]  /*11b10*/  SHF.R.U32.HI R5, RZ, 0x2, R3 ;  /* 0x00000002ff057819 */ /* 0x000fe40000011603 */
[----:B------:R-:W-:-:S03]  /*11b20*/  SEL R3, RZ, 0x1, !P0 ;  /* 0x00000001ff037807 */ /* 0x000fc60004000000 */
[----:B------:R-:W-:Y:S01]  /*11b30*/  IMAD R6, R5, -0xe, R6 ;  /* 0xfffffff205067824 */ /* 0x000fe200078e0206 */
[----:B------:R-:W-:Y:S01]  /*11b40*/  LOP3.LUT R0, R0, R3, RZ, 0x3c, !PT ;  /* 0x0000000300007212 */ /* 0x000fe200078e3cff */
[----:B------:R-:W-:-:S03]  /*11b50*/  IMAD.MOV.U32 R3, RZ, RZ, -0x1 ;  /* 0xffffffffff037424 */ /* 0x000fc600078e00ff */
[----:B------:R-:W-:Y:S02]  /*11b60*/  @P1 LOP3.LUT R0, R0, 0x1, R5, 0x78, !PT ;  /* 0x0000000100001812 */ /* 0x000fe400078e7805 */
[----:B---3--:R-:W-:-:S04]  /*11b70*/  IADD3 R13, P0, R13, UR24, RZ ;  /* 0x000000180d0d7c10 */ /* 0x008fc8000ff1e0ff */
[----:B--2---:R-:W-:Y:S01]  /*11b80*/  IADD3.X R15, R15, UR20, RZ, P0, !PT ;  /* 0x000000140f0f7c10 */ /* 0x004fe200087fe4ff */
[----:B------:R0:W-:Y:S01]  /*11b90*/  STL [R1+0x204], R13 ;  /* 0x0002040d01007387 */ /* 0x0001e20000100800 */
[----:B------:R-:W-:-:S03]  /*11ba0*/  ISETP.GE.U32.AND P0, PT, R13, UR6, PT ;  /* 0x000000060d007c0c */ /* 0x000fc6000bf06070 */
[----:B------:R0:W-:Y:S01]  /*11bb0*/  STL [R1+0x200], R15 ;  /* 0x0002000f01007387 */ /* 0x0001e20000100800 */
[----:B------:R-:W-:-:S13]  /*11bc0*/  ISETP.GE.U32.AND.EX P0, PT, R15, UR7, PT, P0 ;  /* 0x000000070f007c0c */ /* 0x000fda000bf06100 */
[----:B0-----:R-:W-:Y:S05]  /*11bd0*/  @P0 BRA `(.L_x_565) ;  /* 0x0000000400640947 */ /* 0x001fea0003800000 */
[----:B------:R-:W0:Y:S01]  /*11be0*/  S2R R7, SR_CTAID.X ;  /* 0x0000000000077919 */ /* 0x000e220000002500 */
[----:B------:R-:W-:Y:S01]  /*11bf0*/  ULDC UR6, c[0x0][0x150] ;  /* 0x0000540000067ab9 */ /* 0x000fe20000000800 */
[----:B------:R-:W1:Y:S01]  /*11c00*/  LDC R4, c[0x0][0x144] ;  /* 0x00005100ff047b82 */ /* 0x000e620000000800 */
[----:B------:R-:W-:Y:S01]  /*11c10*/  UISETP.NE.AND UP0, UPT, UR46, URZ, UPT ;  /* 0x0000003f2e00728c */ /* 0x000fe2000bf05270 */
[----:B------:R-:W2:Y:S01]  /*11c20*/  S2R R5, SR_CTAID.Y ;  /* 0x0000000000057919 */ /* 0x000ea20000002600 */
[----:B------:R-:W-:-:S04]  /*11c30*/  ULDC UR9, c[0x0][0x630] ;  /* 0x00018c0000097ab9 */ /* 0x000fc80000000800 */
[----:B------:R-:W-:Y:S01]  /*11c40*/  PLOP3.LUT P0, PT, PT, PT, UP0, 0x80, 0x0 ;  /* 0x000000000000781c */ /* 0x000fe20003f0f008 */
[----:B------:R-:W3:Y:S01]  /*11c50*/  LDC R10, c[0x0][0x148] ;  /* 0x00005200ff0a7b82 */ /* 0x000ee20000000800 */
[----:B0-----:R-:W-:Y:S02]  /*11c60*/  I2FP.F32.U32 R2, R7 ;  /* 0x0000000700027245 */ /* 0x001fe40000201000 */
[----:B--2---:R-:W-:-:S03]  /*11c70*/  I2FP.F32.U32 R3, R5 ;  /* 0x0000000500037245 */ /* 0x004fc60000201000 */
[----:B------:R-:W-:Y:S01]  /*11c80*/  FMUL R2, R2, UR6 ;  /* 0x0000000602027c20 */ /* 0x000fe20008400000 */
[----:B------:R-:W-:Y:S02]  /*11c90*/  ULDC UR6, c[0x0][0x154] ;  /* 0x0000550000067ab9 */ /* 0x000fe40000000800 */
[----:B------:R-:W-:Y:S01]  /*11ca0*/  FMUL R9, R3, UR6 ;  /* 0x0000000603097c20 */ /* 0x000fe20008400000 */
[----:B------:R-:W-:Y:S02]  /*11cb0*/  ULDC.64 UR6, c[0x0][0x628] ;  /* 0x00018a0000067ab9 */ /* 0x000fe40000000a00 */
[----:B------:R-:W0:Y:S08]  /*11cc0*/  F2I.U32.TRUNC.NTZ R2, R2 ;  /* 0x0000000200027305 */ /* 0x000e30000020f000 */
[----:B------:R-:W2:Y:S01]  /*11cd0*/  F2I.U32.TRUNC.NTZ R9, R9 ;  /* 0x0000000900097305 */ /* 0x000ea2000020f000 */
[----:B0-----:R-:W-:-:S02]  /*11ce0*/  IMAD.MOV R3, RZ, RZ, -R2 ;  /* 0x000000ffff037224 */ /* 0x001fc400078e0a02 */
[----:B------:R-:W-:Y:S02]  /*11cf0*/  IMAD.MOV.U32 R2, RZ, RZ, R13 ;  /* 0x000000ffff027224 */ /* 0x000fe400078e000d */
[----:B-1----:R-:W-:Y:S02]  /*11d00*/  IMAD R7, R4, R3, R7 ;  /* 0x0000000304077224 */ /* 0x002fe400078e0207 */
[----:B--2---:R-:W-:-:S04]  /*11d10*/  IMAD.MOV R3, RZ, RZ, -R9 ;  /* 0x000000ffff037224 */ /* 0x004fc800078e0a09 */
[----:B---3--:R-:W-:Y:S01]  /*11d20*/  @P0 IMAD R7, R10, R3, R5 ;  /* 0x000000030a070224 */ /* 0x008fe200078e0205 */
[----:B------:R-:W-:Y:S01]  /*11d30*/  ISETP.NE.U32.AND P0, PT, RZ, UR6, PT ;  /* 0x00000006ff007c0c */ /* 0x000fe2000bf05070 */
[----:B------:R-:W-:-:S03]  /*11d40*/  IMAD.MOV.U32 R3, RZ, RZ, R15 ;  /* 0x000000ffff037224 */ /* 0x000fc600078e000f */
[----:B------:R-:W-:-:S13]  /*11d50*/  ISETP.NE.AND.EX P0, PT, RZ, UR7, PT, P0 ;  /* 0x00000007ff007c0c */ /* 0x000fda000bf05300 */
[----:B------:R-:W-:Y:S05]  /*11d60*/  @!P0 BRA `(.L_x_566) ;  /* 0x0000000000288947 */ /* 0x000fea0003800000 */
[----:B------:R-:W-:Y:S02]  /*11d70*/  ULDC UR8, c[0x0][0x634] ;  /* 0x00018d0000087ab9 */ /* 0x000fe40000000800 */
[----:B------:R-:W-:-:S05]  /*11d80*/  IADD3 R3, P0, R13, UR8, RZ ;  /* 0x000000080d037c10 */ /* 0x000fca000ff1e0ff */
[----:B------:R-:W-:-:S04]  /*11d90*/  IMAD.X R9, RZ, RZ, R15, P0 ;  /* 0x000000ffff097224 */ /* 0x000fc800000e060f */
[----:B------:R-:W-:-:S04]  /*11da0*/  IMAD.WIDE.U32 R4, R9, UR6, RZ ;  /* 0x0000000609047c25 */ /* 0x000fc8000f8e00ff */
[----:B------:R-:W-:-:S04]  /*11db0*/  IMAD.WIDE.U32 R4, P0, R3, UR7, R4 ;  /* 0x0000000703047c25 */ /* 0x000fc8000f800004 */
[----:B------:R-:W-:-:S04]  /*11dc0*/  IMAD.WIDE.U32 R2, R3, UR6, RZ ;  /* 0x0000000603027c25 */ /* 0x000fc8000f8e00ff */
[----:B------:R-:W-:Y:S01]  /*11dd0*/  IMAD.MOV.U32 R2, RZ, RZ, R5 ;  /* 0x000000ffff027224 */ /* 0x000fe200078e0005 */
[----:B------:R-:W-:Y:S01]  /*11de0*/  IADD3 RZ, P1, R3, R4, RZ ;  /* 0x0000000403ff7210 */ /* 0x000fe20007f3e0ff */
[----:B------:R-:W-:-:S04]  /*11df0*/  IMAD.X R3, RZ, RZ, RZ, P0 ;  /* 0x000000ffff037224 */ /* 0x000fc800000e06ff */
[----:B------:R-:W-:-:S08]  /*11e00*/  IMAD.WIDE.U32.X R2, R9, UR7, R2, P1 ;  /* 0x0000000709027c25 */ /* 0x000fd000088e0402 */
.L_x_566:
[--C-:B------:R-:W-:Y:S01]  /*11e10*/  SHF.R.U64 R9, R2, UR9, R3.reuse ;  /* 0x0000000902097c19 */ /* 0x100fe20008001203 */
[----:B------:R-:W-:Y:S01]  /*11e20*/  ULDC.64 UR6, c[0x0][0x620] ;  /* 0x0001880000067ab9 */ /* 0x000fe20000000a00 */
[----:B------:R-:W-:Y:S01]  /*11e30*/  SHF.R.U32.HI R2, RZ, UR9, R3 ;  /* 0x00000009ff027c19 */ /* 0x000fe20008011603 */
[----:B------:R-:W-:Y:S01]  /*11e40*/  IMAD.MOV.U32 R3, RZ, RZ, R15 ;  /* 0x000000ffff037224 */ /* 0x000fe200078e000f */
[----:B------:R-:W-:Y:S01]  /*11e50*/  IADD3 R11, P0, RZ, -R9, RZ ;  /* 0x80000009ff0b7210 */ /* 0x000fe20007f1e0ff */
[----:B------:R-:W-:-:S04]  /*11e60*/  ULDC.64 UR8, c[0x0][0x640] ;  /* 0x0001900000087ab9 */ /* 0x000fc80000000a00 */
[----:B------:R-:W-:Y:S01]  /*11e70*/  IMAD.X R2, RZ, RZ, ~R2, P0 ;  /* 0x000000ffff027224 */ /* 0x000fe200000e0e02 */
[----:B------:R-:W-:-:S03]  /*11e80*/  ISETP.NE.U32.AND P0, PT, RZ, UR8, PT ;  /* 0x00000008ff007c0c */ /* 0x000fc6000bf05070 */
[----:B------:R-:W-:Y:S01]  /*11e90*/  IMAD R2, R2, UR6, RZ ;  /* 0x0000000602027c24 */ /* 0x000fe2000f8e02ff */
[----:B------:R-:W-:-:S03]  /*11ea0*/  ISETP.NE.AND.EX P0, PT, RZ, UR9, PT, P0 ;  /* 0x00000009ff007c0c */ /* 0x000fc6000bf05300 */
[----:B------:R-:W-:Y:S02]  /*11eb0*/  IMAD R5, R11, UR7, R2 ;  /* 0x000000070b057c24 */ /* 0x000fe4000f8e0202 */
[----:B------:R-:W-:-:S04]  /*11ec0*/  IMAD.MOV.U32 R2, RZ, RZ, R13 ;  /* 0x000000ffff027224 */ /* 0x000fc800078e000d */
[----:B------:R-:W-:Y:S01]  /*11ed0*/  IMAD.WIDE.U32 R2, R11, UR6, R2 ;  /* 0x000000060b027c25 */ /* 0x000fe2000f8e0002 */
[----:B------:R-:W-:-:S03]  /*11ee0*/  ULDC UR6, c[0x0][0x618] ;  /* 0x0001860000067ab9 */ /* 0x000fc60000000800 */
[----:B------:R-:W-:-:S05]  /*11ef0*/  IMAD.IADD R3, R3, 0x1, R5 ;  /* 0x0000000103037824 */ /* 0x000fca00078e0205 */
[--C-:B------:R-:W-:Y:S02]  /*11f00*/  SHF.R.U64 R10, R2, UR6, R3.reuse ;  /* 0x00000006020a7c19 */ /* 0x100fe40008001203 */
[----:B------:R-:W-:Y:S01]  /*11f10*/  SHF.R.U32.HI R3, RZ, UR6, R3 ;  /* 0x00000006ff037c19 */ /* 0x000fe20008011603 */
[----:B------:R-:W-:-:S03]  /*11f20*/  ULDC UR6, c[0x0][0x608] ;  /* 0x0001820000067ab9 */ /* 0x000fc60000000800 */
[--C-:B------:R-:W-:Y:S02]  /*11f30*/  SHF.R.U64 R12, R10, UR6, R3.reuse ;  /* 0x000000060a0c7c19 */ /* 0x100fe40008001203 */
[----:B------:R-:W-:Y:S01]  /*11f40*/  SHF.R.U32.HI R3, RZ, UR6, R3 ;  /* 0x00000006ff037c19 */ /* 0x000fe20008011603 */
[----:B------:R-:W-:-:S03]  /*11f50*/  ULDC UR6, c[0x0][0x658] ;  /* 0x0001960000067ab9 */ /* 0x000fc60000000800 */
[--C-:B------:R-:W-:Y:S02]  /*11f60*/  SHF.R.U64 R11, R12, UR6, R3.reuse ;  /* 0x000000060c0b7c19 */ /* 0x100fe40008001203 */
[----:B------:R-:W-:-:S03]  /*11f70*/  SHF.R.U32.HI R13, RZ, UR6, R3 ;  /* 0x00000006ff0d7c19 */ /* 0x000fc60008011603 */
[----:B------:R-:W-:Y:S02]  /*11f80*/  IMAD.MOV.U32 R2, RZ, RZ, R11 ;  /* 0x000000ffff027224 */ /* 0x000fe400078e000b */
[----:B------:R-:W-:Y:S01]  /*11f90*/  IMAD.MOV.U32 R3, RZ, RZ, R13 ;  /* 0x000000ffff037224 */ /* 0x000fe200078e000d */
[----:B------:R-:W-:Y:S06]  /*11fa0*/  @!P0 BRA `(.L_x_567) ;  /* 0x0000000000288947 */ /* 0x000fec0003800000 */
        /* <DEDUP_REMOVED lines=10> */
.L_x_567:
[----:B------:R-:W-:Y:S01]  /*12050*/  ULDC UR6, c[0x0][0x648] ;  /* 0x0001920000067ab9 */ /* 0x000fe20000000800 */
[----:B------:R-:W-:Y:S01]  /*12060*/  LOP3.LUT R12, R12, UR16, RZ, 0xc0, !PT ;  /* 0x000000100c0c7c12 */ /* 0x000fe2000f8ec0ff */
[----:B------:R-:W-:Y:S01]  /*12070*/  UISETP.NE.AND UP0, UPT, UR46, URZ, UPT ;  /* 0x0000003f2e00728c */ /* 0x000fe2000bf05270 */
[----:B------:R-:W-:Y:S01]  /*12080*/  SHF.R.U64 R3, R2, UR6, R3 ;  /* 0x0000000602037c19 */ /* 0x000fe20008001203 */
[----:B------:R-:W-:Y:S01]  /*12090*/  ULDC UR6, c[0x0][0x638] ;  /* 0x00018e0000067ab9 */ /* 0x000fe20000000800 */
[----:B------:R-:W-:-:S03]  /*120a0*/  IMAD.MOV.U32 R4, RZ, RZ, 0x1 ;  /* 0x00000001ff047424 */ /* 0x000fc600078e00ff */
[----:B------:R-:W-:Y:S01]  /*120b0*/  IMAD.MOV R2, RZ, RZ, -R3 ;  /* 0x000000ffff027224 */ /* 0x000fe200078e0a03 */
[----:B------:R-:W-:Y:S01]  /*120c0*/  PLOP3.LUT P0, PT, PT, PT, UP0, 0x40, 0x0 ;  /* 0x000000000000781c */ /* 0x000fe20003f0e808 */
[----:B------:R-:W-:Y:S01]  /*120d0*/  IMAD R12, R3, UR5, R12 ;  /* 0x00000005030c7c24 */ /* 0x000fe2000f8e020c */
[----:B------:R-:W-:Y:S01]  /*120e0*/  PLOP3.LUT P1, PT, PT, PT, UP0, 0x40, 0x0 ;  /* 0x000000000000781c */ /* 0x000fe20003f2e808 */
[----:B------:R-:W-:Y:S01]  /*120f0*/  IMAD R11, R2, UR6, R11 ;  /* 0x00000006020b7c24 */ /* 0x000fe2000f8e020b */
[----:B------:R-:W-:Y:S01]  /*12100*/  ULDC UR6, c[0x0][0x610] ;  /* 0x0001840000067ab9 */ /* 0x000fe20000000800 */
[----:B------:R-:W-:Y:S01]  /*12110*/  LOP3.LUT R2, R10, UR4, RZ, 0xc0, !PT ;  /* 0x000000040a027c12 */ /* 0x000fe2000f8ec0ff */
[----:B------:R-:W-:Y:S01]  /*12120*/  IMAD R7, R12, UR6, R7 ;  /* 0x000000060c077c24 */ /* 0x000fe2000f8e0207 */
[----:B------:R-:W-:-:S03]  /*12130*/  ULDC UR6, c[0x0][0x600] ;  /* 0x0001800000067ab9 */ /* 0x000fc60000000800 */
[----:B------:R-:W-:-:S05]  /*12140*/  IMAD R2, R11, UR6, R2 ;  /* 0x000000060b027c24 */ /* 0x000fca000f8e0202 */
[----:B------:R-:W-:Y:S02]  /*12150*/  SEL R3, R2, R7, P0 ;  /* 0x0000000702037207 */ /* 0x000fe40000000000 */
[----:B------:R-:W-:-:S07]  /*12160*/  SEL R2, R7, R2, P1 ;  /* 0x0000000207027207 */ /* 0x000fce0000800000 */
.L_x_565:
[----:B------:R-:W-:Y:S05]  /*12170*/  BSYNC B1 ;  /* 0x0000000000017941 */ /* 0x000fea0003800000 */
.L_x_564:
[----:B------:R-:W-:-:S13]  /*12180*/  LOP3.LUT P0, RZ, R4, 0xff, RZ, 0xc0, !PT ;  /* 0x000000ff04ff7812 */ /* 0x000fda000780c0ff */
[----:B------:R-:W-:Y:S05]  /*12190*/  @P0 BRA `(.L_x_568) ;  /* 0xfffffff400080947 */ /* 0x000fea000383ffff */
[----:B------:R-:W-:Y:S05]  /*121a0*/  BSYNC B0 ;  /* 0x0000000000007941 */ /* 0x000fea0003800000 */
.L_x_557:
[----:B------:R-:W-:-:S03]  /*121b0*/  UMOV UR6, 0xffffffff ;  /* 0xffffffff00067882 */ /* 0x000fc60000000000 */
[----:B------:R-:W-:Y:S05]  /*121c0*/  BRA.DIV UR6, `(.L_x_569) ;  /* 0x0000000a06807947 */ /* 0x000fea000b800000 */
[----:B------:R-:W-:-:S13]  /*121d0*/  ELECT P6, URZ, PT ;  /* 0x00000000003f782f */ /* 0x000fda00038c0000 */
.L_x_593:
[----:B------:R-:W-:Y:S04]  /*121e0*/  BSSY B0, `(.L_x_570) ;  /* 0x0000086000007945 */ /* 0x000fe80003800000 */
[----:B------:R-:W-:Y:S05]  /*121f0*/  @!P6 BRA `(.L_x_571) ;  /* 0x000000080010e947 */ /* 0x000fea0003800000 */
[----:B------:R-:W-:-:S04]  /*12200*/  ULOP3.LUT UR6, UR40, 0x2, URZ, 0xfc, !UPT ;  /* 0x0000000228067892 */ /* 0x000fc8000f8efc3f */
[----:B------:R-:W-:-:S06]  /*12210*/  UISETP.NE.AND UP0, UPT, UR6, 0x3, UPT ;  /* 0x000000030600788c */ /* 0x000fcc000bf05270 */
[----:B------:R-:W-:-:S13]  /*12220*/  PLOP3.LUT P0, PT, PT, PT, UP0, 0x80, 0x0 ;  /* 0x000000000000781c */ /* 0x000fda0003f0f008 */
[----:B------:R-:W-:Y:S05]  /*12230*/  @!P0 BRA `(.L_x_572) ;  /* 0x0000000000048947 */ /* 0x000fea0003800000 */
[----:B------:R-:W-:Y:S01]  /*12240*/  BPT.TRAP 0x1 ;  /* 0x000000040000795c */ /* 0x000fe20000300000 */
.L_x_572:
[----:B------:R-:W0:Y:S01]  /*12250*/  S2R R3, SR_CgaCtaId ;  /* 0x0000000000037919 */ /* 0x000e220000008800 */
[----:B------:R-:W-:-:S04]  /*12260*/  MOV R2, 0x400 ;  /* 0x0000040000027802 */ /* 0x000fc80000000f00 */
[----:B0-----:R-:W-:Y:S02]  /*12270*/  LEA R3, R3, R2, 0x18 ;  /* 0x0000000203037211 */ /* 0x001fe400078ec0ff */
[----:B------:R-:W-:-:S03]  /*12280*/  SHF.L.U32 R2, R0, 0x1f, RZ ;  /* 0x0000001f00027819 */ /* 0x000fc600000006ff */
[----:B------:R-:W-:-:S04]  /*12290*/  VIADD R3, R3, 0x70 ;  /* 0x0000007003037836 */ /* 0x000fc80000000000 */
[----:B------:R-:W-:-:S04]  /*122a0*/  IMAD R5, R6, 0x8, R3 ;  /* 0x0000000806057824 */ /* 0x000fc800078e0203 */
[----:B------:R-:W0:Y:S02]  /*122b0*/  SYNCS.PHASECHK.TRANS64.TRYWAIT P0, [R5+URZ], R2 ;  /* 0x00000002050075a7 */ /* 0x000e24000800017f */
[----:B0-----:R-:W-:Y:S05]  /*122c0*/  @!P0 BRA `(.L_x_573) ;  /* 0x0000000800608947 */ /* 0x001fea0003800000 */
.L_x_594:
[----:B------:R-:W-:-:S05]  /*122d0*/  VIADD R6, R6, 0x1 ;  /* 0x0000000106067836 */ /* 0x000fca0000000000 */
[----:B------:R-:W-:-:S04]  /*122e0*/  ISETP.NE.AND P0, PT, R6, 0xe, PT ;  /* 0x0000000e0600780c */ /* 0x000fc80003f05270 */
[----:B0-----:R-:W-:Y:S02]  /*122f0*/  SEL R5, RZ, 0x1, P0 ;  /* 0x00000001ff057807 */ /* 0x001fe40000000000 */
[----:B------:R-:W-:Y:S02]  /*12300*/  SEL R6, R6, RZ, P0 ;  /* 0x000000ff06067207 */ /* 0x000fe40000000000 */
[----:B------:R-:W-:-:S03]  /*12310*/  LOP3.LUT R5, R0, R5, RZ, 0x3c, !PT ;  /* 0x0000000500057212 */ /* 0x000fc600078e3cff */
[----:B------:R-:W-:Y:S01]  /*12320*/  IMAD R7, R6, 0x8, R3 ;  /* 0x0000000806077824 */ /* 0x000fe200078e0203 */
[----:B------:R-:W-:-:S04]  /*12330*/  SHF.L.U32 R0, R5, 0x1f, RZ ;  /* 0x0000001f05007819 */ /* 0x000fc800000006ff */
[----:B------:R-:W0:Y:S02]  /*12340*/  SYNCS.PHASECHK.TRANS64.TRYWAIT P0, [R7+URZ], R0 ;  /* 0x00000000070075a7 */ /* 0x000e24000800017f */
[----:B0-----:R-:W-:Y:S05]  /*12350*/  @!P0 BRA `(.L_x_574) ;  /* 0x0000000800508947 */ /* 0x001fea0003800000 */
.L_x_595:
[----:B0-----:R-:W-:-:S05]  /*12360*/  VIADD R0, R6, 0x1 ;  /* 0x0000000106007836 */ /* 0x001fca0000000000 */
[----:B------:R-:W-:-:S04]  /*12370*/  ISETP.NE.AND P0, PT, R0, 0xe, PT ;  /* 0x0000000e0000780c */ /* 0x000fc80003f05270 */
[----:B------:R-:W-:Y:S02]  /*12380*/  SEL R2, RZ, 0x1, P0 ;  /* 0x00000001ff027807 */ /* 0x000fe40000000000 */
[----:B------:R-:W-:Y:S02]  /*12390*/  SEL R4, R0, RZ, P0 ;  /* 0x000000ff00047207 */ /* 0x000fe40000000000 */
[----:B------:R-:W-:-:S03]  /*123a0*/  LOP3.LUT R5, R5, R2, RZ, 0x3c, !PT ;  /* 0x0000000205057212 */ /* 0x000fc600078e3cff */
[----:B------:R-:W-:Y:S01]  /*123b0*/  IMAD R7, R4, 0x8, R3 ;  /* 0x0000000804077824 */ /* 0x000fe200078e0203 */
[----:B------:R-:W-:-:S04]  /*123c0*/  SHF.L.U32 R0, R5, 0x1f, RZ ;  /* 0x0000001f05007819 */ /* 0x000fc800000006ff */
[----:B------:R-:W0:Y:S02]  /*123d0*/  SYNCS.PHASECHK.TRANS64.TRYWAIT P0, [R7+URZ], R0 ;  /* 0x00000000070075a7 */ /* 0x000e24000800017f */
[----:B0-----:R-:W-:Y:S05]  /*123e0*/  @!P0 BRA `(.L_x_575) ;  /* 0x0000000800408947 */ /* 0x001fea0003800000 */
.L_x_596:
        /* <DEDUP_REMOVED lines=9> */
.L_x_597:
        /* <DEDUP_REMOVED lines=9> */
.L_x_598:
        /* <DEDUP_REMOVED lines=9> */
.L_x_599:
        /* <DEDUP_REMOVED lines=9> */
.L_x_600:
        /* <DEDUP_REMOVED lines=9> */
.L_x_601:
        /* <DEDUP_REMOVED lines=9> */
.L_x_602:
        /* <DEDUP_REMOVED lines=9> */
.L_x_603:
        /* <DEDUP_REMOVED lines=9> */
.L_x_604:
        /* <DEDUP_REMOVED lines=9> */
.L_x_605:
        /* <DEDUP_REMOVED lines=9> */
.L_x_606:
[----:B0-----:R-:W-:-:S05]  /*12990*/  VIADD R0, R4, 0x1 ;  /* 0x0000000104007836 */ /* 0x001fca0000000000 */
[----:B------:R-:W-:-:S04]  /*129a0*/  ISETP.NE.AND P0, PT, R0, 0xe, PT ;  /* 0x0000000e0000780c */ /* 0x000fc80003f05270 */
[----:B------:R-:W-:Y:S02]  /*129b0*/  SEL R2, RZ, 0x1, P0 ;  /* 0x00000001ff027807 */ /* 0x000fe40000000000 */
[----:B------:R-:W-:Y:S02]  /*129c0*/  SEL R0, R0, RZ, P0 ;  /* 0x000000ff00007207 */ /* 0x000fe40000000000 */
[----:B------:R-:W-:-:S03]  /*129d0*/  LOP3.LUT R2, R5, R2, RZ, 0x3c, !PT ;  /* 0x0000000205027212 */ /* 0x000fc600078e3cff */
[----:B------:R-:W-:Y:S01]  /*129e0*/  IMAD R3, R0, 0x8, R3 ;  /* 0x0000000800037824 */ /* 0x000fe200078e0203 */
[----:B------:R-:W-:-:S07]  /*129f0*/  SHF.L.U32 R0, R2, 0x1f, RZ ;  /* 0x0000001f02007819 */ /* 0x000fce00000006ff */
.L_x_586:
[----:B0-----:R0:W1:Y:S02]  /*12a00*/  SYNCS.PHASECHK.TRANS64.TRYWAIT P0, [R3+URZ], R0 ;  /* 0x00000000030075a7 */ /* 0x001064000800017f */
[----:B-1----:R-:W-:Y:S05]  /*12a10*/  @!P0 NANOSLEEP.SYNCS 0x989680 ;  /* 0x009896800000895d */ /* 0x002fea0003900000 */
[----:B------:R-:W1:Y:S02]  /*12a20*/  @!P0 SYNCS.PHASECHK.TRANS64 P0, [R3+URZ], R0 ;  /* 0x00000000030085a7 */ /* 0x000e64000800007f */
[----:B-1----:R-:W-:Y:S05]  /*12a30*/  @!P0 BRA `(.L_x_586) ;  /* 0xfffffffc00f08947 */ /* 0x002fea000383ffff */
.L_x_571:
[----:B------:R-:W-:Y:S05]  /*12a40*/  BSYNC B0 ;  /* 0x0000000000007941 */ /* 0x000fea0003800000 */
.L_x_570:
[----:B------:R-:W-:Y:S05]  /*12a50*/  EXIT ;  /* 0x000000000000794d */ /* 0x000fea0003800000 */
.L_x_22:
[----:B--2---:R2:W3:Y:S02]  /*12a60*/  SYNCS.PHASECHK.TRANS64.TRYWAIT P1, [R3+URZ], R2 ;  /* 0x00000002030075a7 */ /* 0x0044e4000802017f */
[----:B---3--:R-:W-:Y:S05]  /*12a70*/  @!P1 NANOSLEEP.SYNCS 0x989680 ;  /* 0x009896800000995d */ /* 0x008fea0003900000 */
[----:B------:R-:W3:Y:S02]  /*12a80*/  @!P1 SYNCS.PHASECHK.TRANS64 P1, [R3+URZ], R2 ;  /* 0x00000002030095a7 */ /* 0x000ee4000802007f */
[----:B---3--:R-:W-:Y:S05]  /*12a90*/  @!P1 BRA `(.L_x_22) ;  /* 0xfffffffc00f09947 */ /* 0x008fea000383ffff */
[----:B------:R-:W-:Y:S05]  /*12aa0*/  BRA `(.L_x_21) ;  /* 0xfffffeec00747947 */ /* 0x000fea000383ffff */
.L_x_27:
[----:B-1----:R1:W2:Y:S02]  /*12ab0*/  SYNCS.PHASECHK.TRANS64.TRYWAIT P1, [R5+URZ], R6 ;  /* 0x00000006050075a7 */ /* 0x0022a4000802017f */
[----:B--2---:R-:W-:Y:S05]  /*12ac0*/  @!P1 NANOSLEEP.SYNCS 0x989680 ;  /* 0x009896800000995d */ /* 0x004fea0003900000 */
[----:B------:R-:W2:Y:S02]  /*12ad0*/  @!P1 SYNCS.PHASECHK.TRANS64 P1, [R5+URZ], R6 ;  /* 0x00000006050095a7 */ /* 0x000ea4000802007f */
[----:B--2---:R-:W-:Y:S05]  /*12ae0*/  @!P1 BRA `(.L_x_27) ;  /* 0xfffffffc00f09947 */ /* 0x004fea000383ffff */
[----:B------:R-:W-:Y:S05]  /*12af0*/  BRA `(.L_x_26) ;  /* 0xfffffef400187947 */ /* 0x000fea000383ffff */
.L_x_558:
[----:B------:R-:W-:Y:S01]  /*12b00*/  BSSY B1, `(.L_x_587) ;  /* 0x0000006000017945 */ /* 0x000fe20003800000 */
[----:B------:R-:W-:-:S07]  /*12b10*/  IMAD.MOV.U32 R15, RZ, RZ, -0x1 ;  /* 0xffffffffff0f7424 */ /* 0x000fce00078e00ff */
[----:B------:R-:W-:Y:S05]  /*12b20*/  WARPSYNC.COLLECTIVE R15, `(.L_x_588) ;  /* 0x000000000f0c7348 */ /* 0x000fea0003c00000 */
[----:B------:R-:W-:Y:S02]  /*12b30*/  ELECT P6, UR62, PT ;  /* 0x00000000003e782f */ /* 0x000fe400038c0000 */
[----:B------:R-:W-:Y:S01]  /*12b40*/  MOV R14, UR62 ;  /* 0x0000003e000e7c02 */ /* 0x000fe20008000f00 */
[----:B------:R-:W-:Y:S10]  /*12b50*/  ENDCOLLECTIVE ;  /* 0x000000000000791b */ /* 0x000ff40003800000 */
.L_x_588:
[----:B------:R-:W-:Y:S05]  /*12b60*/  BSYNC B1 ;  /* 0x0000000000017941 */ /* 0x000fea0003800000 */
.L_x_587:
[----:B------:R-:W-:Y:S05]  /*12b70*/  BRA `(.L_x_589) ;  /* 0xffffffe8009c7947 */ /* 0x000fea000383ffff */
.L_x_561:
[----:B0-----:R0:W2:Y:S02]  /*12b80*/  SYNCS.PHASECHK.TRANS64.TRYWAIT P0, [R10+URZ+0x70], R5 ;  /* 0x000070050a0075a7 */ /* 0x0010a4000800017f */
[----:B--2---:R-:W-:Y:S05]  /*12b90*/  @!P0 NANOSLEEP.SYNCS 0x989680 ;  /* 0x009896800000895d */ /* 0x004fea0003900000 */
[----:B------:R-:W2:Y:S02]  /*12ba0*/  @!P0 SYNCS.PHASECHK.TRANS64 P0, [R10+URZ+0x70], R5 ;  /* 0x000070050a0085a7 */ /* 0x000ea4000800007f */
[----:B--2---:R-:W-:Y:S05]  /*12bb0*/  @!P0 BRA `(.L_x_561) ;  /* 0xfffffffc00f08947 */ /* 0x004fea000383ffff */
[----:B------:R-:W-:Y:S05]  /*12bc0*/  BRA `(.L_x_590) ;  /* 0xffffffe800dc7947 */ /* 0x000fea000383ffff */
.L_x_569:
[----:B------:R-:W-:Y:S01]  /*12bd0*/  BSSY B0, `(.L_x_591) ;  /* 0x0000006000007945 */ /* 0x000fe20003800000 */
[----:B------:R-:W-:-:S07]  /*12be0*/  IMAD.MOV.U32 R15, RZ, RZ, -0x1 ;  /* 0xffffffffff0f7424 */ /* 0x000fce00078e00ff */
[----:B------:R-:W-:Y:S05]  /*12bf0*/  WARPSYNC.COLLECTIVE R15, `(.L_x_592) ;  /* 0x000000000f0c7348 */ /* 0x000fea0003c00000 */
[----:B------:R-:W-:Y:S02]  /*12c00*/  ELECT P6, UR62, PT ;  /* 0x00000000003e782f */ /* 0x000fe400038c0000 */
[----:B------:R-:W-:Y:S01]  /*12c10*/  MOV R14, UR62 ;  /* 0x0000003e000e7c02 */ /* 0x000fe20008000f00 */
[----:B------:R-:W-:Y:S10]  /*12c20*/  ENDCOLLECTIVE ;  /* 0x000000000000791b */ /* 0x000ff40003800000 */
.L_x_592:
[----:B------:R-:W-:Y:S05]  /*12c30*/  BSYNC B0 ;  /* 0x0000000000007941 */ /* 0x000fea0003800000 */
.L_x_591:
[----:B------:R-:W-:Y:S05]  /*12c40*/  BRA `(.L_x_593) ;  /* 0xfffffff400647947 */ /* 0x000fea000383ffff */
.L_x_573:
[----:B0-----:R0:W1:Y:S02]  /*12c50*/  SYNCS.PHASECHK.TRANS64.TRYWAIT P0, [R5+URZ], R2 ;  /* 0x00000002050075a7 */ /* 0x001064000800017f */
[----:B-1----:R-:W-:Y:S05]  /*12c60*/  @!P0 NANOSLEEP.SYNCS 0x989680 ;  /* 0x009896800000895d */ /* 0x002fea0003900000 */
[----:B------:R-:W1:Y:S02]  /*12c70*/  @!P0 SYNCS.PHASECHK.TRANS64 P0, [R5+URZ], R2 ;  /* 0x00000002050085a7 */ /* 0x000e64000800007f */
[----:B-1----:R-:W-:Y:S05]  /*12c80*/  @!P0 BRA `(.L_x_573) ;  /* 0xfffffffc00f08947 */ /* 0x002fea000383ffff */
[----:B------:R-:W-:Y:S05]  /*12c90*/  BRA `(.L_x_594) ;  /* 0xfffffff4008c7947 */ /* 0x000fea000383ffff */
.L_x_574:
[----:B0-----:R0:W1:Y:S02]  /*12ca0*/  SYNCS.PHASECHK.TRANS64.TRYWAIT P0, [R7+URZ], R0 ;  /* 0x00000000070075a7 */ /* 0x001064000800017f */
[----:B-1----:R-:W-:Y:S05]  /*12cb0*/  @!P0 NANOSLEEP.SYNCS 0x989680 ;  /* 0x009896800000895d */ /* 0x002fea0003900000 */
[----:B------:R-:W1:Y:S02]  /*12cc0*/  @!P0 SYNCS.PHASECHK.TRANS64 P0, [R7+URZ], R0 ;  /* 0x00000000070085a7 */ /* 0x000e64000800007f */
[----:B-1----:R-:W-:Y:S05]  /*12cd0*/  @!P0 BRA `(.L_x_574) ;  /* 0xfffffffc00f08947 */ /* 0x002fea000383ffff */
[----:B------:R-:W-:Y:S05]  /*12ce0*/  BRA `(.L_x_595) ;  /* 0xfffffff4009c7947 */ /* 0x000fea000383ffff */
.L_x_575:
[----:B0-----:R0:W1:Y:S02]  /*12cf0*/  SYNCS.PHASECHK.TRANS64.TRYWAIT P0, [R7+URZ], R0 ;  /* 0x00000000070075a7 */ /* 0x001064000800017f */
[----:B-1----:R-:W-:Y:S05]  /*12d00*/  @!P0 NANOSLEEP.SYNCS 0x989680 ;  /* 0x009896800000895d */ /* 0x002fea0003900000 */
[----:B------:R-:W1:Y:S02]  /*12d10*/  @!P0 SYNCS.PHASECHK.TRANS64 P0, [R7+URZ], R0 ;  /* 0x00000000070085a7 */ /* 0x000e64000800007f */
[----:B-1----:R-:W-:Y:S05]  /*12d20*/  @!P0 BRA `(.L_x_575) ;  /* 0xfffffffc00f08947 */ /* 0x002fea000383ffff */
[----:B------:R-:W-:Y:S05]  /*12d30*/  BRA `(.L_x_596) ;  /* 0xfffffff400ac7947 */ /* 0x000fea000383ffff */
.L_x_576:
[----:B0-----:R0:W1:Y:S02]  /*12d40*/  SYNCS.PHASECHK.TRANS64.TRYWAIT P0, [R7+URZ], R0 ;  /* 0x00000000070075a7 */ /* 0x001064000800017f */
[----:B-1----:R-:W-:Y:S05]  /*12d50*/  @!P0 NANOSLEEP.SYNCS 0x989680 ;  /* 0x009896800000895d */ /* 0x002fea0003900000 */
[----:B------:R-:W1:Y:S02]  /*12d60*/  @!P0 SYNCS.PHASECHK.TRANS64 P0, [R7+URZ], R0 ;  /* 0x00000000070085a7 */ /* 0x000e64000800007f */
[----:B-1----:R-:W-:Y:S05]  /*12d70*/  @!P0 BRA `(.L_x_576) ;  /* 0xfffffffc00f08947 */ /* 0x002fea000383ffff */
[----:B------:R-:W-:Y:S05]  /*12d80*/  BRA `(.L_x_597) ;  /* 0xfffffff400bc7947 */ /* 0x000fea000383ffff */
.L_x_577:
[----:B0-----:R0:W1:Y:S02]  /*12d90*/  SYNCS.PHASECHK.TRANS64.TRYWAIT P0, [R7+URZ], R0 ;  /* 0x00000000070075a7 */ /* 0x001064000800017f */
[----:B-1----:R-:W-:Y:S05]  /*12da0*/  @!P0 NANOSLEEP.SYNCS 0x989680 ;  /* 0x009896800000895d */ /* 0x002fea0003900000 */
[----:B------:R-:W1:Y:S02]  /*12db0*/  @!P0 SYNCS.PHASECHK.TRANS64 P0, [R7+URZ], R0 ;  /* 0x00000000070085a7 */ /* 0x000e64000800007f */
[----:B-1----:R-:W-:Y:S05]  /*12dc0*/  @!P0 BRA `(.L_x_577) ;  /* 0xfffffffc00f08947 */ /* 0x002fea000383ffff */
[----:B------:R-:W-:Y:S05]  /*12dd0*/  BRA `(.L_x_598) ;  /* 0xfffffff400cc7947 */ /* 0x000fea000383ffff */
.L_x_578:
[----:B0-----:R0:W1:Y:S02]  /*12de0*/  SYNCS.PHASECHK.TRANS64.TRYWAIT P0, [R7+URZ], R0 ;  /* 0x00000000070075a7 */ /* 0x001064000800017f */
[----:B-1----:R-:W-:Y:S05]  /*12df0*/  @!P0 NANOSLEEP.SYNCS 0x989680 ;  /* 0x009896800000895d */ /* 0x002fea0003900000 */
[----:B------:R-:W1:Y:S02]  /*12e00*/  @!P0 SYNCS.PHASECHK.TRANS64 P0, [R7+URZ], R0 ;  /* 0x00000000070085a7 */ /* 0x000e64000800007f */
[----:B-1----:R-:W-:Y:S05]  /*12e10*/  @!P0 BRA `(.L_x_578) ;  /* 0xfffffffc00f08947 */ /* 0x002fea000383ffff */
[----:B------:R-:W-:Y:S05]  /*12e20*/  BRA `(.L_x_599) ;  /* 0xfffffff400dc7947 */ /* 0x000fea000383ffff */
.L_x_579:
[----:B0-----:R0:W1:Y:S02]  /*12e30*/  SYNCS.PHASECHK.TRANS64.TRYWAIT P0, [R7+URZ], R0 ;  /* 0x00000000070075a7 */ /* 0x001064000800017f */
[----:B-1----:R-:W-:Y:S05]  /*12e40*/  @!P0 NANOSLEEP.SYNCS 0x989680 ;  /* 0x009896800000895d */ /* 0x002fea0003900000 */
[----:B------:R-:W1:Y:S02]  /*12e50*/  @!P0 SYNCS.PHASECHK.TRANS64 P0, [R7+URZ], R0 ;  /* 0x00000000070085a7 */ /* 0x000e64000800007f */
[----:B-1----:R-:W-:Y:S05]  /*12e60*/  @!P0 BRA `(.L_x_579) ;  /* 0xfffffffc00f08947 */ /* 0x002fea000383ffff */
[----:B------:R-:W-:Y:S05]  /*12e70*/  BRA `(.L_x_600) ;  /* 0xfffffff400ec7947 */ /* 0x000fea000383ffff */
.L_x_580:
[----:B0-----:R0:W1:Y:S02]  /*12e80*/  SYNCS.PHASECHK.TRANS64.TRYWAIT P0, [R7+URZ], R0 ;  /* 0x00000000070075a7 */ /* 0x001064000800017f */
[----:B-1----:R-:W-:Y:S05]  /*12e90*/  @!P0 NANOSLEEP.SYNCS 0x989680 ;  /* 0x009896800000895d */ /* 0x002fea0003900000 */
[----:B------:R-:W1:Y:S02]  /*12ea0*/  @!P0 SYNCS.PHASECHK.TRANS64 P0, [R7+URZ], R0 ;  /* 0x00000000070085a7 */ /* 0x000e64000800007f */
[----:B-1----:R-:W-:Y:S05]  /*12eb0*/  @!P0 BRA `(.L_x_580) ;  /* 0xfffffffc00f08947 */ /* 0x002fea000383ffff */
[----:B------:R-:W-:Y:S05]  /*12ec0*/  BRA `(.L_x_601) ;  /* 0xfffffff400fc7947 */ /* 0x000fea000383ffff */
.L_x_581:
[----:B0-----:R0:W1:Y:S02]  /*12ed0*/  SYNCS.PHASECHK.TRANS64.TRYWAIT P0, [R7+URZ], R0 ;  /* 0x00000000070075a7 */ /* 0x001064000800017f */
[----:B-1----:R-:W-:Y:S05]  /*12ee0*/  @!P0 NANOSLEEP.SYNCS 0x989680 ;  /* 0x009896800000895d */ /* 0x002fea0003900000 */
[----:B------:R-:W1:Y:S02]  /*12ef0*/  @!P0 SYNCS.PHASECHK.TRANS64 P0, [R7+URZ], R0 ;  /* 0x00000000070085a7 */ /* 0x000e64000800007f */
[----:B-1----:R-:W-:Y:S05]  /*12f00*/  @!P0 BRA `(.L_x_581) ;  /* 0xfffffffc00f08947 */ /* 0x002fea000383ffff */
[----:B------:R-:W-:Y:S05]  /*12f10*/  BRA `(.L_x_602) ;  /* 0xfffffff8000c7947 */ /* 0x000fea000383ffff */
.L_x_582:
[----:B0-----:R0:W1:Y:S02]  /*12f20*/  SYNCS.PHASECHK.TRANS64.TRYWAIT P0, [R7+URZ], R0 ;  /* 0x00000000070075a7 */ /* 0x001064000800017f */
[----:B-1----:R-:W-:Y:S05]  /*12f30*/  @!P0 NANOSLEEP.SYNCS 0x989680 ;  /* 0x009896800000895d */ /* 0x002fea0003900000 */
[----:B------:R-:W1:Y:S02]  /*12f40*/  @!P0 SYNCS.PHASECHK.TRANS64 P0, [R7+URZ], R0 ;  /* 0x00000000070085a7 */ /* 0x000e64000800007f */
[----:B-1----:R-:W-:Y:S05]  /*12f50*/  @!P0 BRA `(.L_x_582) ;  /* 0xfffffffc00f08947 */ /* 0x002fea000383ffff */
[----:B------:R-:W-:Y:S05]  /*12f60*/  BRA `(.L_x_603) ;  /* 0xfffffff8001c7947 */ /* 0x000fea000383ffff */
.L_x_583:
[----:B0-----:R0:W1:Y:S02]  /*12f70*/  SYNCS.PHASECHK.TRANS64.TRYWAIT P0, [R7+URZ], R0 ;  /* 0x00000000070075a7 */ /* 0x001064000800017f */
[----:B-1----:R-:W-:Y:S05]  /*12f80*/  @!P0 NANOSLEEP.SYNCS 0x989680 ;  /* 0x009896800000895d */ /* 0x002fea0003900000 */
[----:B------:R-:W1:Y:S02]  /*12f90*/  @!P0 SYNCS.PHASECHK.TRANS64 P0, [R7+URZ], R0 ;  /* 0x00000000070085a7 */ /* 0x000e64000800007f */
[----:B-1----:R-:W-:Y:S05]  /*12fa0*/  @!P0 BRA `(.L_x_583) ;  /* 0xfffffffc00f08947 */ /* 0x002fea000383ffff */
[----:B------:R-:W-:Y:S05]  /*12fb0*/  BRA `(.L_x_604) ;  /* 0xfffffff8002c7947 */ /* 0x000fea000383ffff */
.L_x_584:
[----:B0-----:R0:W1:Y:S02]  /*12fc0*/  SYNCS.PHASECHK.TRANS64.TRYWAIT P0, [R7+URZ], R0 ;  /* 0x00000000070075a7 */ /* 0x001064000800017f */
[----:B-1----:R-:W-:Y:S05]  /*12fd0*/  @!P0 NANOSLEEP.SYNCS 0x989680 ;  /* 0x009896800000895d */ /* 0x002fea0003900000 */
[----:B------:R-:W1:Y:S02]  /*12fe0*/  @!P0 SYNCS.PHASECHK.TRANS64 P0, [R7+URZ], R0 ;  /* 0x00000000070085a7 */ /* 0x000e64000800007f */
[----:B-1----:R-:W-:Y:S05]  /*12ff0*/  @!P0 BRA `(.L_x_584) ;  /* 0xfffffffc00f08947 */ /* 0x002fea000383ffff */
[----:B------:R-:W-:Y:S05]  /*13000*/  BRA `(.L_x_605) ;  /* 0xfffffff8003c7947 */ /* 0x000fea000383ffff */
.L_x_585:
[----:B0-----:R0:W1:Y:S02]  /*13010*/  SYNCS.PHASECHK.TRANS64.TRYWAIT P0, [R7+URZ], R0 ;  /* 0x00000000070075a7 */ /* 0x001064000800017f */
[----:B-1----:R-:W-:Y:S05]  /*13020*/  @!P0 NANOSLEEP.SYNCS 0x989680 ;  /* 0x009896800000895d */ /* 0x002fea0003900000 */
[----:B------:R-:W1:Y:S02]  /*13030*/  @!P0 SYNCS.PHASECHK.TRANS64 P0, [R7+URZ], R0 ;  /* 0x00000000070085a7 */ /* 0x000e64000800007f */
[----:B-1----:R-:W-:Y:S05]  /*13040*/  @!P0 BRA `(.L_x_585) ;  /* 0xfffffffc00f08947 */ /* 0x002fea000383ffff */
[----:B------:R-:W-:Y:S05]  /*13050*/  BRA `(.L_x_606) ;  /* 0xfffffff8004c7947 */ /* 0x000fea000383ffff */
.L_x_607:
[----:B------:R-:W-:-:S00]  /*13060*/  BRA `(.L_x_607) ;  /* 0xfffffffc00fc7947 */ /* 0x000fc0000383ffff */
[----:B------:R-:W-:-:S00]  /*13070*/  NOP ;  /* 0x0000000000007918 */ /* 0x000fc00000000000 */
        /* <DEDUP_REMOVED lines=8> */
.L_x_608:


//--------------------- .nv.global.init           --------------------------
	.section	.nv.global.init,"aw",@progbits
.nv.global.init:
	.type		$str$22,@object
	.size		$str$22,($str$23 - $str$22)
$str$22:
        /*0000*/ 	.byte	0x6b, 0x5f, 0x74, 0x69, 0x6c, 0x65, 0x5f, 0x63, 0x6f, 0x75, 0x6e, 0x74, 0x20, 0x3e, 0x3d, 0x20
        /*0010*/ 	.byte	0x31, 0x00
	.type		$str$23,@object
	.size		$str$23,(__unnamed_1 - $str$23)
$str$23:
        /*0012*/ 	.byte	0x2f, 0x74, 0x6d, 0x70, 0x2f, 0x63, 0x75, 0x74, 0x6c, 0x61, 0x73, 0x73, 0x5f, 0x73, 0x77, 0x65
        /*0022*/ 	.byte	0x65, 0x70, 0x5f, 0x73, 0x72, 0x63, 0x2f, 0x69, 0x6e, 0x63, 0x6c, 0x75, 0x64, 0x65, 0x2f, 0x63
        /*0032*/ 	.byte	0x75, 0x74, 0x6c, 0x61, 0x73, 0x73, 0x2f, 0x67, 0x65, 0x6d, 0x6d, 0x2f, 0x63, 0x6f, 0x6c, 0x6c
        /*0042*/ 	.byte	0x65, 0x63, 0x74, 0x69, 0x76, 0x65, 0x2f, 0x73, 0x6d, 0x39, 0x30, 0x5f, 0x6d, 0x6d, 0x61, 0x5f
        /*0052*/ 	.byte	0x74, 0x6d, 0x61, 0x5f, 0x67, 0x6d, 0x6d, 0x61, 0x5f, 0x73, 0x73, 0x5f, 0x77, 0x61, 0x72, 0x70
        /*0062*/ 	.byte	0x73, 0x70, 0x65, 0x63, 0x69, 0x61, 0x6c, 0x69, 0x7a, 0x65, 0x64, 0x2e, 0x68, 0x70, 0x70, 0x00
	.type		__unnamed_1,@object
	.size		__unnamed_1,(.L_0 - __unnamed_1)
__unnamed_1:
        /* <DEDUP_REMOVED lines=174> */
        /*0b52*/ 	.byte	0x6e, 0x74, 0x69, 0x74, 0x79, 0x5d, 0x00
.L_0:


//--------------------- .nv.shared._ZN7cutlass13device_kernelINS_4gemm6kernel13GemmUniversalIN4cute5tupleIJiiiiEEENS1_10collective13CollectiveMmaINS1_34MainloopSm90TmaGmmaWarpSpecializedILi14ENS5_IJNS4_1CILi2EEENSA_ILi4EEENSA_ILi1EEEEEENS1_35KernelTmaWarpSpecializedCooperativeEEENS5_IJNSA_ILi256EEESH_NSA_ILi32EEEEEEaNS5_IJlSD_lEEEaSK_NS4_8TiledMMAINS4_8MMA_AtomIJNS4_4SM904GMMA27MMA_64x256x32_S32S8S8_SS_TNEEEENS4_6LayoutINS5_IJSB_SD_SD_EEENS5_IJSD_NSA_ILi0EEEST_EEEEENS5_IJNS4_10UnderscoreESW_SW_EEEEENS4_23SM90_TMA_LOAD_MULTICASTENS4_14ComposedLayoutINS4_7SwizzleILi1ELi4ELi3EEENS4_18smem_ptr_flag_bitsILi8EEENSR_INS5_IJNSA_ILi8EEESI_EEENS5_IJSI_SD_EEEEEEEvNS4_8identityESZ_S19_vS1A_EENS_8epilogue10collective6detail29Sm90TmaWarpSpecializedAdapterINS1D_15DefaultEpilogueIaSK_SK_NS1C_6thread17LinearCombinationIaLi1EiiLNS1H_9ScaleType4KindE0ELNS_15FloatRoundStyleE2EaEENS1_15EpilogueDefaultEEEEEvvEEEEvNT_6ParamsE --------------------------
	.section	.nv.shared._ZN7cutlass13device_kernelINS_4gemm6kernel13GemmUniversalIN4cute5tupleIJiiiiEEENS1_10collective13CollectiveMmaINS1_34MainloopSm90TmaGmmaWarpSpecializedILi14ENS5_IJNS4_1CILi2EEENSA_ILi4EEENSA_ILi1EEEEEENS1_35KernelTmaWarpSpecializedCooperativeEEENS5_IJNSA_ILi256EEESH_NSA_ILi32EEEEEEaNS5_IJlSD_lEEEaSK_NS4_8TiledMMAINS4_8MMA_AtomIJNS4_4SM904GMMA27MMA_64x256x32_S32S8S8_SS_TNEEEENS4_6LayoutINS5_IJSB_SD_SD_EEENS5_IJSD_NSA_ILi0EEEST_EEEEENS5_IJNS4_10UnderscoreESW_SW_EEEEENS4_23SM90_TMA_LOAD_MULTICASTENS4_14ComposedLayoutINS4_7SwizzleILi1ELi4ELi3EEENS4_18smem_ptr_flag_bitsILi8EEENSR_INS5_IJNSA_ILi8EEESI_EEENS5_IJSI_SD_EEEEEEEvNS4_8identityESZ_S19_vS1A_EENS_8epilogue10collective6detail29Sm90TmaWarpSpecializedAdapterINS1D_15DefaultEpilogueIaSK_SK_NS1C_6thread17LinearCombinationIaLi1EiiLNS1H_9ScaleType4KindE0ELNS_15FloatRoundStyleE2EaEENS1_15EpilogueDefaultEEEEEvvEEEEvNT_6ParamsE,"aw",@nobits
	.sectionflags	@""
	.align	16
	.zero		1024


//--------------------- .nv.shared.reserved.0     --------------------------
	.section	.nv.shared.reserved.0,"aw",@nobits
	.weak		__nv_reservedSMEM_offset_0_alias
	.size		__nv_reservedSMEM_offset_0_alias, 0, 0
	.other		__nv_reservedSMEM_offset_0_alias,@"STO_CUDA_RESERVED_SHARED STV_DEFAULT"
__nv_reservedSMEM_offset_0_alias:
	.zero		0


//--------------------- .nv.global                --------------------------
	.section	.nv.global,"aw",@nobits
.nv.global:
	.type		_ZN40_INTERNAL_9025fb93_4_k_cu_dd1a0cbb_160884cute1_E,@object
	.size		_ZN40_INTERNAL_9025fb93_4_k_cu_dd1a0cbb_160884cute1_E,(_ZN40_INTERNAL_9025fb93_4_k_cu_dd1a0cbb_160884cuda3std3__45__cpo6cbeginE - _ZN40_INTERNAL_9025fb93_4_k_cu_dd1a0cbb_160884cute1_E)
_ZN40_INTERNAL_9025fb93_4_k_cu_dd1a0cbb_160884cute1_E:
	.zero		1
	.type		_ZN40_INTERNAL_9025fb93_4_k_cu_dd1a0cbb_160884cuda3std3__45__cpo6cbeginE,@object
	.size		_ZN40_INTERNAL_9025fb93_4_k_cu_dd1a0cbb_160884cuda3std3__45__cpo6cbeginE,(_ZN40_INTERNAL_9025fb93_4_k_cu_dd1a0cbb_160884cuda3std3__48in_placeE - _ZN40_INTERNAL_9025fb93_4_k_cu_dd1a0cbb_160884cuda3std3__45__cpo6cbeginE)
_ZN40_INTERNAL_9025fb93_4_k_cu_dd1a0cbb_160884cuda3std3__45__cpo6cbeginE:
	.zero		1
	.type		_ZN40_INTERNAL_9025fb93_4_k_cu_dd1a0cbb_160884cuda3std3__48in_placeE,@object
	.size		_ZN40_INTERNAL_9025fb93_4_k_cu_dd1a0cbb_160884cuda3std3__48in_placeE,(_ZN40_INTERNAL_9025fb93_4_k_cu_dd1a0cbb_160884cuda3std6ranges3__45__cpo9iter_moveE - _ZN40_INTERNAL_9025fb93_4_k_cu_dd1a0cbb_160884cuda3std3__48in_placeE)
_ZN40_INTERNAL_9025fb93_4_k_cu_dd1a0cbb_160884cuda3std3__48in_placeE:
	.zero		1
	.type		_ZN40_INTERNAL_9025fb93_4_k_cu_dd1a0cbb_160884cuda3std6ranges3__45__cpo9iter_moveE,@object
	.size		_ZN40_INTERNAL_9025fb93_4_k_cu_dd1a0cbb_160884cuda3std6ranges3__45__cpo9iter_moveE,(_ZN40_INTERNAL_9025fb93_4_k_cu_dd1a0cbb_160884cuda3std3__45__cpo5beginE - _ZN40_INTERNAL_9025fb93_4_k_cu_dd1a0cbb_160884cuda3std6ranges3__45__cpo9iter_moveE)
_ZN40_INTERNAL_9025fb93_4_k_cu_dd1a0cbb_160884cuda3std6ranges3__45__cpo9iter_moveE:
	.zero		1
	.type		_ZN40_INTERNAL_9025fb93_4_k_cu_dd1a0cbb_160884cuda3std3__45__cpo5beginE,@object
	.size		_ZN40_INTERNAL_9025fb93_4_k_cu_dd1a0cbb_160884cuda3std3__45__cpo5beginE,(_ZN40_INTERNAL_9025fb93_4_k_cu_dd1a0cbb_160884cuda3std3__442_GLOBAL__N__9025fb93_4_k_cu_dd1a0cbb_160886ignoreE - _ZN40_INTERNAL_9025fb93_4_k_cu_dd1a0cbb_160884cuda3std3__45__cpo5beginE)
_ZN40_INTERNAL_9025fb93_4_k_cu_dd1a0cbb_160884cuda3std3__45__cpo5beginE:
	.zero		1
	.type		_ZN40_INTERNAL_9025fb93_4_k_cu_dd1a0cbb_160884cuda3std3__442_GLOBAL__N__9025fb93_4_k_cu_dd1a0cbb_160886ignoreE,@object
	.size		_ZN40_INTERNAL_9025fb93_4_k_cu_dd1a0cbb_160884cuda3std3__442_GLOBAL__N__9025fb93_4_k_cu_dd1a0cbb_160886ignoreE,(_ZN40_INTERNAL_9025fb93_4_k_cu_dd1a0cbb_160884cute7productE - _ZN40_INTERNAL_9025fb93_4_k_cu_dd1a0cbb_160884cuda3std3__442_GLOBAL__N__9025fb93_4_k_cu_dd1a0cbb_160886ignoreE)
_ZN40_INTERNAL_9025fb93_4_k_cu_dd1a0cbb_160884cuda3std3__442_GLOBAL__N__9025fb93_4_k_cu_dd1a0cbb_160886ignoreE:
	.zero		1
	.type		_ZN40_INTERNAL_9025fb93_4_k_cu_dd1a0cbb_160884cute7productE,@object
	.size		_ZN40_INTERNAL_9025fb93_4_k_cu_dd1a0cbb_160884cute7productE,(_ZN40_INTERNAL_9025fb93_4_k_cu_dd1a0cbb_160884cuda3std3__45__cpo3endE - _ZN40_INTERNAL_9025fb93_4_k_cu_dd1a0cbb_160884cute7productE)
_ZN40_INTERNAL_9025fb93_4_k_cu_dd1a0cbb_160884cute7productE:
	.zero		1
	.type		_ZN40_INTERNAL_9025fb93_4_k_cu_dd1a0cbb_160884cuda3std3__45__cpo3endE,@object
	.size		_ZN40_INTERNAL_9025fb93_4_k_cu_dd1a0cbb_160884cuda3std3__45__cpo3endE,(_ZN40_INTERNAL_9025fb93_4_k_cu_dd1a0cbb_160884cuda3std3__419piecewise_constructE - _ZN40_INTERNAL_9025fb93_4_k_cu_dd1a0cbb_160884cuda3std3__45__cpo3endE)
_ZN40_INTERNAL_9025fb93_4_k_cu_dd1a0cbb_160884cuda3std3__45__cpo3endE:
	.zero		1
	.type		_ZN40_INTERNAL_9025fb93_4_k_cu_dd1a0cbb_160884cuda3std3__419piecewise_constructE,@object
	.size		_ZN40_INTERNAL_9025fb93_4_k_cu_dd1a0cbb_160884cuda3std3__419piecewise_constructE,(_ZN40_INTERNAL_9025fb93_4_k_cu_dd1a0cbb_160884cuda3std3__45__cpo4cendE - _ZN40_INTERNAL_9025fb93_4_k_cu_dd1a0cbb_160884cuda3std3__419piecewise_constructE)
_ZN40_INTERNAL_9025fb93_4_k_cu_dd1a0cbb_160884cuda3std3__419piecewise_constructE:
	.zero		1
	.type		_ZN40_INTERNAL_9025fb93_4_k_cu_dd1a0cbb_160884cuda3std3__45__cpo4cendE,@object
	.size		_ZN40_INTERNAL_9025fb93_4_k_cu_dd1a0cbb_160884cuda3std3__45__cpo4cendE,(_ZN40_INTERNAL_9025fb93_4_k_cu_dd1a0cbb_160884cuda3std6ranges3__45__cpo4swapE - _ZN40_INTERNAL_9025fb93_4_k_cu_dd1a0cbb_160884cuda3std3__45__cpo4cendE)
_ZN40_INTERNAL_9025fb93_4_k_cu_dd1a0cbb_160884cuda3std3__45__cpo4cendE:
	.zero		1
	.type		_ZN40_INTERNAL_9025fb93_4_k_cu_dd1a0cbb_160884cuda3std6ranges3__45__cpo4swapE,@object
	.size		_ZN40_INTERNAL_9025fb93_4_k_cu_dd1a0cbb_160884cuda3std6ranges3__45__cpo4swapE,(.L_8 - _ZN40_INTERNAL_9025fb93_4_k_cu_dd1a0cbb_160884cuda3std6ranges3__45__cpo4swapE)
_ZN40_INTERNAL_9025fb93_4_k_cu_dd1a0cbb_160884cuda3std6ranges3__45__cpo4swapE:
	.zero		1
.L_8:


//--------------------- .nv.constant0._ZN7cutlass13device_kernelINS_4gemm6kernel13GemmUniversalIN4cute5tupleIJiiiiEEENS1_10collective13CollectiveMmaINS1_34MainloopSm90TmaGmmaWarpSpecializedILi14ENS5_IJNS4_1CILi2EEENSA_ILi4EEENSA_ILi1EEEEEENS1_35KernelTmaWarpSpecializedCooperativeEEENS5_IJNSA_ILi256EEESH_NSA_ILi32EEEEEEaNS5_IJlSD_lEEEaSK_NS4_8TiledMMAINS4_8MMA_AtomIJNS4_4SM904GMMA27MMA_64x256x32_S32S8S8_SS_TNEEEENS4_6LayoutINS5_IJSB_SD_SD_EEENS5_IJSD_NSA_ILi0EEEST_EEEEENS5_IJNS4_10UnderscoreESW_SW_EEEEENS4_23SM90_TMA_LOAD_MULTICASTENS4_14ComposedLayoutINS4_7SwizzleILi1ELi4ELi3EEENS4_18smem_ptr_flag_bitsILi8EEENSR_INS5_IJNSA_ILi8EEESI_EEENS5_IJSI_SD_EEEEEEEvNS4_8identityESZ_S19_vS1A_EENS_8epilogue10collective6detail29Sm90TmaWarpSpecializedAdapterINS1D_15DefaultEpilogueIaSK_SK_NS1C_6thread17LinearCombinationIaLi1EiiLNS1H_9ScaleType4KindE0ELNS_15FloatRoundStyleE2EaEENS1_15EpilogueDefaultEEEEEvvEEEEvNT_6ParamsE --------------------------
	.section	.nv.constant0._ZN7cutlass13device_kernelINS_4gemm6kernel13GemmUniversalIN4cute5tupleIJiiiiEEENS1_10collective13CollectiveMmaINS1_34MainloopSm90TmaGmmaWarpSpecializedILi14ENS5_IJNS4_1CILi2EEENSA_ILi4EEENSA_ILi1EEEEEENS1_35KernelTmaWarpSpecializedCooperativeEEENS5_IJNSA_ILi256EEESH_NSA_ILi32EEEEEEaNS5_IJlSD_lEEEaSK_NS4_8TiledMMAINS4_8MMA_AtomIJNS4_4SM904GMMA27MMA_64x256x32_S32S8S8_SS_TNEEEENS4_6LayoutINS5_IJSB_SD_SD_EEENS5_IJSD_NSA_ILi0EEEST_EEEEENS5_IJNS4_10UnderscoreESW_SW_EEEEENS4_23SM90_TMA_LOAD_MULTICASTENS4_14ComposedLayoutINS4_7SwizzleILi1ELi4ELi3EEENS4_18smem_ptr_flag_bitsILi8EEENSR_INS5_IJNSA_ILi8EEESI_EEENS5_IJSI_SD_EEEEEEEvNS4_8identityESZ_S19_vS1A_EENS_8epilogue10collective6detail29Sm90TmaWarpSpecializedAdapterINS1D_15DefaultEpilogueIaSK_SK_NS1C_6thread17LinearCombinationIaLi1EiiLNS1H_9ScaleType4KindE0ELNS_15FloatRoundStyleE2EaEENS1_15EpilogueDefaultEEEEEvvEEEEvNT_6ParamsE,"a",@progbits
	.sectionflags	@""
	.align	4
.nv.constant0._ZN7cutlass13device_kernelINS_4gemm6kernel13GemmUniversalIN4cute5tupleIJiiiiEEENS1_10collective13CollectiveMmaINS1_34MainloopSm90TmaGmmaWarpSpecializedILi14ENS5_IJNS4_1CILi2EEENSA_ILi4EEENSA_ILi1EEEEEENS1_35KernelTmaWarpSpecializedCooperativeEEENS5_IJNSA_ILi256EEESH_NSA_ILi32EEEEEEaNS5_IJlSD_lEEEaSK_NS4_8TiledMMAINS4_8MMA_AtomIJNS4_4SM904GMMA27MMA_64x256x32_S32S8S8_SS_TNEEEENS4_6LayoutINS5_IJSB_SD_SD_EEENS5_IJSD_NSA_ILi0EEEST_EEEEENS5_IJNS4_10UnderscoreESW_SW_EEEEENS4_23SM90_TMA_LOAD_MULTICASTENS4_14ComposedLayoutINS4_7SwizzleILi1ELi4ELi3EEENS4_18smem_ptr_flag_bitsILi8EEENSR_INS5_IJNSA_ILi8EEESI_EEENS5_IJSI_SD_EEEEEEEvNS4_8identityESZ_S19_vS1A_EENS_8epilogue10collective6detail29Sm90TmaWarpSpecializedAdapterINS1D_15DefaultEpilogueIaSK_SK_NS1C_6thread17LinearCombinationIaLi1EiiLNS1H_9ScaleType4KindE0ELNS_15FloatRoundStyleE2EaEENS1_15EpilogueDefaultEEEEEvvEEEEvNT_6ParamsE:
	.zero		1664


//--------------------- SYMBOLS --------------------------

	.type		.nv.reservedSmem.offset0,@object
	.size		.nv.reservedSmem.offset0,0x4
	.type		__assertfail,@function
